//
// Generated by NVIDIA NVVM Compiler
//
// Compiler Build ID: CL-36424714
// Cuda compilation tools, release 13.0, V13.0.88
// Based on NVVM 20.0.0
//

.version 9.0
.target sm_100
.address_size 64

	// .globl	_ZN3cub18CUB_300001_SM_10006detail11EmptyKernelIvEEvv
// _ZZN3cub18CUB_300001_SM_10006detail6reduce28DeviceReduceSingleTileKernelINS2_10policy_hubIij9CustomMinE10Policy1000EPiS8_jS5_iiN4cuda3std3__410__identityEEEvT0_T1_T2_T3_T4_T6_E12temp_storage has been demoted
// _ZZN3cub18CUB_300001_SM_10006detail6reduce18DeviceReduceKernelINS2_10policy_hubIij9CustomMinE10Policy1000EPijS5_iN4cuda3std3__410__identityEEEvT0_PT3_T1_NS0_13GridEvenShareISG_EET2_T4_E12temp_storage has been demoted
// _ZZN3cub18CUB_300001_SM_10006detail6reduce28DeviceReduceSingleTileKernelINS2_10policy_hubIij9CustomMinE10Policy1000EPiS8_iS5_iiN4cuda3std3__410__identityEEEvT0_T1_T2_T3_T4_T6_E12temp_storage has been demoted
.global .align 1 .b8 _ZN34_INTERNAL_e0de5165_4_k_cu_9adba85b4cuda3std3__45__cpo5beginE[1];
.global .align 1 .b8 _ZN34_INTERNAL_e0de5165_4_k_cu_9adba85b4cuda3std3__45__cpo3endE[1];
.global .align 1 .b8 _ZN34_INTERNAL_e0de5165_4_k_cu_9adba85b4cuda3std3__45__cpo6cbeginE[1];
.global .align 1 .b8 _ZN34_INTERNAL_e0de5165_4_k_cu_9adba85b4cuda3std3__45__cpo4cendE[1];
.global .align 1 .b8 _ZN34_INTERNAL_e0de5165_4_k_cu_9adba85b4cuda3std3__45__cpo6rbeginE[1];
.global .align 1 .b8 _ZN34_INTERNAL_e0de5165_4_k_cu_9adba85b4cuda3std3__45__cpo4rendE[1];
.global .align 1 .b8 _ZN34_INTERNAL_e0de5165_4_k_cu_9adba85b4cuda3std3__45__cpo7crbeginE[1];
.global .align 1 .b8 _ZN34_INTERNAL_e0de5165_4_k_cu_9adba85b4cuda3std3__45__cpo5crendE[1];
.global .align 1 .b8 _ZN34_INTERNAL_e0de5165_4_k_cu_9adba85b4cuda3std3__436_GLOBAL__N__e0de5165_4_k_cu_9adba85b6ignoreE[1];
.global .align 1 .b8 _ZN34_INTERNAL_e0de5165_4_k_cu_9adba85b4cuda3std3__419piecewise_constructE[1];
.global .align 1 .b8 _ZN34_INTERNAL_e0de5165_4_k_cu_9adba85b4cuda3std3__48in_placeE[1];
.global .align 1 .b8 _ZN34_INTERNAL_e0de5165_4_k_cu_9adba85b4cuda3std3__420unreachable_sentinelE[1];
.global .align 1 .b8 _ZN34_INTERNAL_e0de5165_4_k_cu_9adba85b4cuda3std3__47nulloptE[1];
.global .align 1 .b8 _ZN34_INTERNAL_e0de5165_4_k_cu_9adba85b4cuda3std3__48unexpectE[1];
.global .align 1 .b8 _ZN34_INTERNAL_e0de5165_4_k_cu_9adba85b4cuda3std6ranges3__45__cpo4swapE[1];
.global .align 1 .b8 _ZN34_INTERNAL_e0de5165_4_k_cu_9adba85b4cuda3std6ranges3__45__cpo9iter_moveE[1];
.global .align 1 .b8 _ZN34_INTERNAL_e0de5165_4_k_cu_9adba85b4cuda3std6ranges3__45__cpo5beginE[1];
.global .align 1 .b8 _ZN34_INTERNAL_e0de5165_4_k_cu_9adba85b4cuda3std6ranges3__45__cpo3endE[1];
.global .align 1 .b8 _ZN34_INTERNAL_e0de5165_4_k_cu_9adba85b4cuda3std6ranges3__45__cpo6cbeginE[1];
.global .align 1 .b8 _ZN34_INTERNAL_e0de5165_4_k_cu_9adba85b4cuda3std6ranges3__45__cpo4cendE[1];
.global .align 1 .b8 _ZN34_INTERNAL_e0de5165_4_k_cu_9adba85b4cuda3std6ranges3__45__cpo7advanceE[1];
.global .align 1 .b8 _ZN34_INTERNAL_e0de5165_4_k_cu_9adba85b4cuda3std6ranges3__45__cpo9iter_swapE[1];
.global .align 1 .b8 _ZN34_INTERNAL_e0de5165_4_k_cu_9adba85b4cuda3std6ranges3__45__cpo4nextE[1];
.global .align 1 .b8 _ZN34_INTERNAL_e0de5165_4_k_cu_9adba85b4cuda3std6ranges3__45__cpo4prevE[1];
.global .align 1 .b8 _ZN34_INTERNAL_e0de5165_4_k_cu_9adba85b4cuda3std6ranges3__45__cpo4dataE[1];
.global .align 1 .b8 _ZN34_INTERNAL_e0de5165_4_k_cu_9adba85b4cuda3std6ranges3__45__cpo5cdataE[1];
.global .align 1 .b8 _ZN34_INTERNAL_e0de5165_4_k_cu_9adba85b4cuda3std6ranges3__45__cpo4sizeE[1];
.global .align 1 .b8 _ZN34_INTERNAL_e0de5165_4_k_cu_9adba85b4cuda3std6ranges3__45__cpo5ssizeE[1];
.global .align 1 .b8 _ZN34_INTERNAL_e0de5165_4_k_cu_9adba85b4cuda3std6ranges3__45__cpo8distanceE[1];
.global .align 1 .b8 _ZN34_INTERNAL_e0de5165_4_k_cu_9adba85b6thrust24THRUST_300001_SM_1000_NS6system6detail10sequential3seqE[1];
.global .align 1 .b8 _ZN34_INTERNAL_e0de5165_4_k_cu_9adba85b6thrust24THRUST_300001_SM_1000_NS12placeholders2_1E[1];
.global .align 1 .b8 _ZN34_INTERNAL_e0de5165_4_k_cu_9adba85b6thrust24THRUST_300001_SM_1000_NS12placeholders2_2E[1];
.global .align 1 .b8 _ZN34_INTERNAL_e0de5165_4_k_cu_9adba85b6thrust24THRUST_300001_SM_1000_NS12placeholders2_3E[1];
.global .align 1 .b8 _ZN34_INTERNAL_e0de5165_4_k_cu_9adba85b6thrust24THRUST_300001_SM_1000_NS12placeholders2_4E[1];
.global .align 1 .b8 _ZN34_INTERNAL_e0de5165_4_k_cu_9adba85b6thrust24THRUST_300001_SM_1000_NS12placeholders2_5E[1];
.global .align 1 .b8 _ZN34_INTERNAL_e0de5165_4_k_cu_9adba85b6thrust24THRUST_300001_SM_1000_NS12placeholders2_6E[1];
.global .align 1 .b8 _ZN34_INTERNAL_e0de5165_4_k_cu_9adba85b6thrust24THRUST_300001_SM_1000_NS12placeholders2_7E[1];
.global .align 1 .b8 _ZN34_INTERNAL_e0de5165_4_k_cu_9adba85b6thrust24THRUST_300001_SM_1000_NS12placeholders2_8E[1];
.global .align 1 .b8 _ZN34_INTERNAL_e0de5165_4_k_cu_9adba85b6thrust24THRUST_300001_SM_1000_NS12placeholders2_9E[1];
.global .align 1 .b8 _ZN34_INTERNAL_e0de5165_4_k_cu_9adba85b6thrust24THRUST_300001_SM_1000_NS12placeholders3_10E[1];

.visible .entry _ZN3cub18CUB_300001_SM_10006detail11EmptyKernelIvEEvv()
{


	ret;

}
	// .globl	_ZN3cub18CUB_300001_SM_10006detail6reduce28DeviceReduceSingleTileKernelINS2_10policy_hubIij9CustomMinE10Policy1000EPiS8_jS5_iiN4cuda3std3__410__identityEEEvT0_T1_T2_T3_T4_T6_
.visible .entry _ZN3cub18CUB_300001_SM_10006detail6reduce28DeviceReduceSingleTileKernelINS2_10policy_hubIij9CustomMinE10Policy1000EPiS8_jS5_iiN4cuda3std3__410__identityEEEvT0_T1_T2_T3_T4_T6_(
	.param .u64 .ptr .align 1 _ZN3cub18CUB_300001_SM_10006detail6reduce28DeviceReduceSingleTileKernelINS2_10policy_hubIij9CustomMinE10Policy1000EPiS8_jS5_iiN4cuda3std3__410__identityEEEvT0_T1_T2_T3_T4_T6__param_0,
	.param .u64 .ptr .align 1 _ZN3cub18CUB_300001_SM_10006detail6reduce28DeviceReduceSingleTileKernelINS2_10policy_hubIij9CustomMinE10Policy1000EPiS8_jS5_iiN4cuda3std3__410__identityEEEvT0_T1_T2_T3_T4_T6__param_1,
	.param .u32 _ZN3cub18CUB_300001_SM_10006detail6reduce28DeviceReduceSingleTileKernelINS2_10policy_hubIij9CustomMinE10Policy1000EPiS8_jS5_iiN4cuda3std3__410__identityEEEvT0_T1_T2_T3_T4_T6__param_2,
	.param .align 1 .b8 _ZN3cub18CUB_300001_SM_10006detail6reduce28DeviceReduceSingleTileKernelINS2_10policy_hubIij9CustomMinE10Policy1000EPiS8_jS5_iiN4cuda3std3__410__identityEEEvT0_T1_T2_T3_T4_T6__param_3[1],
	.param .u32 _ZN3cub18CUB_300001_SM_10006detail6reduce28DeviceReduceSingleTileKernelINS2_10policy_hubIij9CustomMinE10Policy1000EPiS8_jS5_iiN4cuda3std3__410__identityEEEvT0_T1_T2_T3_T4_T6__param_4,
	.param .align 1 .b8 _ZN3cub18CUB_300001_SM_10006detail6reduce28DeviceReduceSingleTileKernelINS2_10policy_hubIij9CustomMinE10Policy1000EPiS8_jS5_iiN4cuda3std3__410__identityEEEvT0_T1_T2_T3_T4_T6__param_5[1]
)
.maxntid 256
.minnctapersm 1
{
	.reg .pred 	%p<97>;
	.reg .b32 	%r<699>;
	.reg .b64 	%rd<122>;
	// demoted variable
	.shared .align 4 .b8 _ZZN3cub18CUB_300001_SM_10006detail6reduce28DeviceReduceSingleTileKernelINS2_10policy_hubIij9CustomMinE10Policy1000EPiS8_jS5_iiN4cuda3std3__410__identityEEEvT0_T1_T2_T3_T4_T6_E12temp_storage[44];
	ld.param.u64 	%rd15, [_ZN3cub18CUB_300001_SM_10006detail6reduce28DeviceReduceSingleTileKernelINS2_10policy_hubIij9CustomMinE10Policy1000EPiS8_jS5_iiN4cuda3std3__410__identityEEEvT0_T1_T2_T3_T4_T6__param_0];
	ld.param.u64 	%rd16, [_ZN3cub18CUB_300001_SM_10006detail6reduce28DeviceReduceSingleTileKernelINS2_10policy_hubIij9CustomMinE10Policy1000EPiS8_jS5_iiN4cuda3std3__410__identityEEEvT0_T1_T2_T3_T4_T6__param_1];
	ld.param.u32 	%r127, [_ZN3cub18CUB_300001_SM_10006detail6reduce28DeviceReduceSingleTileKernelINS2_10policy_hubIij9CustomMinE10Policy1000EPiS8_jS5_iiN4cuda3std3__410__identityEEEvT0_T1_T2_T3_T4_T6__param_2];
	ld.param.u32 	%r128, [_ZN3cub18CUB_300001_SM_10006detail6reduce28DeviceReduceSingleTileKernelINS2_10policy_hubIij9CustomMinE10Policy1000EPiS8_jS5_iiN4cuda3std3__410__identityEEEvT0_T1_T2_T3_T4_T6__param_4];
	cvta.to.global.u64 	%rd1, %rd16;
	setp.ne.s32 	%p1, %r127, 0;
	@%p1 bra 	$L__BB1_3;
	mov.u32 	%r645, %tid.x;
	setp.ne.s32 	%p96, %r645, 0;
	@%p96 bra 	$L__BB1_76;
	st.global.u32 	[%rd1], %r128;
	bra.uni 	$L__BB1_76;
$L__BB1_3:
	and.b64  	%rd17, %rd15, 15;
	setp.ne.s64 	%p2, %rd17, 0;
	@%p2 bra 	$L__BB1_39;
	setp.gt.u32 	%p49, %r127, 4095;
	@%p49 bra 	$L__BB1_23;
	mov.u32 	%r1, %tid.x;
	setp.ge.u32 	%p66, %r1, %r127;
	mov.b32 	%r656, 0;
	mov.u32 	%r651, %r1;
	@%p66 bra 	$L__BB1_7;
	mul.wide.u32 	%rd110, %r1, 4;
	add.s64 	%rd109, %rd15, %rd110;
	// begin inline asm
	ld.global.nc.u32 %r656, [%rd109];
	// end inline asm
	add.s32 	%r651, %r1, 256;
$L__BB1_7:
	setp.ge.u32 	%p67, %r651, %r127;
	@%p67 bra 	$L__BB1_14;
	not.b32 	%r520, %r651;
	add.s32 	%r6, %r127, %r520;
	and.b32  	%r521, %r6, 768;
	setp.eq.s32 	%p68, %r521, 768;
	@%p68 bra 	$L__BB1_11;
	mul.wide.u32 	%rd111, %r651, 4;
	add.s64 	%rd118, %rd15, %rd111;
	shr.u32 	%r522, %r6, 8;
	add.s32 	%r523, %r522, 1;
	and.b32  	%r524, %r523, 3;
	neg.s32 	%r648, %r524;
$L__BB1_10:
	.pragma "nounroll";
	// begin inline asm
	ld.global.nc.u32 %r525, [%rd118];
	// end inline asm
	min.s32 	%r656, %r525, %r656;
	add.s32 	%r651, %r651, 256;
	add.s64 	%rd118, %rd118, 1024;
	add.s32 	%r648, %r648, 1;
	setp.ne.s32 	%p69, %r648, 0;
	@%p69 bra 	$L__BB1_10;
$L__BB1_11:
	setp.lt.u32 	%p70, %r6, 768;
	@%p70 bra 	$L__BB1_14;
	mul.wide.u32 	%rd113, %r651, 4;
	add.s64 	%rd119, %rd15, %rd113;
$L__BB1_13:
	// begin inline asm
	ld.global.nc.u32 %r526, [%rd119];
	// end inline asm
	min.s32 	%r530, %r526, %r656;
	add.s64 	%rd115, %rd119, 1024;
	// begin inline asm
	ld.global.nc.u32 %r527, [%rd115];
	// end inline asm
	min.s32 	%r531, %r527, %r530;
	add.s64 	%rd116, %rd119, 2048;
	// begin inline asm
	ld.global.nc.u32 %r528, [%rd116];
	// end inline asm
	min.s32 	%r532, %r528, %r531;
	add.s64 	%rd117, %rd119, 3072;
	// begin inline asm
	ld.global.nc.u32 %r529, [%rd117];
	// end inline asm
	min.s32 	%r656, %r529, %r532;
	add.s32 	%r651, %r651, 1024;
	add.s64 	%rd119, %rd119, 4096;
	setp.lt.s32 	%p71, %r651, %r127;
	@%p71 bra 	$L__BB1_13;
$L__BB1_14:
	setp.lt.u32 	%p72, %r127, 256;
	@%p72 bra 	$L__BB1_19;
	// begin inline asm
	mov.u32 %r596, %laneid;
	// end inline asm
	mov.b32 	%r599, 1;
	mov.b32 	%r620, 31;
	mov.b32 	%r621, -1;
	// begin inline asm
	shfl.sync.down.b32 %r597, %r656, %r599, %r620, %r621;
	// end inline asm
	setp.gt.s32 	%p88, %r596, 30;
	min.s32 	%r622, %r597, %r656;
	selp.b32 	%r603, %r656, %r622, %p88;
	mov.b32 	%r604, 2;
	// begin inline asm
	shfl.sync.down.b32 %r602, %r603, %r604, %r620, %r621;
	// end inline asm
	setp.gt.s32 	%p89, %r596, 29;
	min.s32 	%r623, %r602, %r603;
	selp.b32 	%r608, %r603, %r623, %p89;
	mov.b32 	%r609, 4;
	// begin inline asm
	shfl.sync.down.b32 %r607, %r608, %r609, %r620, %r621;
	// end inline asm
	setp.gt.s32 	%p90, %r596, 27;
	min.s32 	%r624, %r607, %r608;
	selp.b32 	%r613, %r608, %r624, %p90;
	mov.b32 	%r614, 8;
	// begin inline asm
	shfl.sync.down.b32 %r612, %r613, %r614, %r620, %r621;
	// end inline asm
	setp.gt.s32 	%p91, %r596, 23;
	min.s32 	%r625, %r612, %r613;
	selp.b32 	%r618, %r613, %r625, %p91;
	mov.b32 	%r619, 16;
	// begin inline asm
	shfl.sync.down.b32 %r617, %r618, %r619, %r620, %r621;
	// end inline asm
	setp.gt.s32 	%p92, %r596, 15;
	min.s32 	%r22, %r617, %r618;
	selp.b32 	%r698, %r618, %r22, %p92;
	setp.ne.s32 	%p93, %r596, 0;
	@%p93 bra 	$L__BB1_17;
	shr.u32 	%r626, %r1, 3;
	and.b32  	%r627, %r626, 124;
	mov.u32 	%r628, _ZZN3cub18CUB_300001_SM_10006detail6reduce28DeviceReduceSingleTileKernelINS2_10policy_hubIij9CustomMinE10Policy1000EPiS8_jS5_iiN4cuda3std3__410__identityEEEvT0_T1_T2_T3_T4_T6_E12temp_storage;
	add.s32 	%r629, %r628, %r627;
	st.shared.u32 	[%r629+8], %r22;
$L__BB1_17:
	bar.sync 	0;
	setp.ne.s32 	%p94, %r1, 0;
	@%p94 bra 	$L__BB1_74;
	ld.shared.u32 	%r630, [_ZZN3cub18CUB_300001_SM_10006detail6reduce28DeviceReduceSingleTileKernelINS2_10policy_hubIij9CustomMinE10Policy1000EPiS8_jS5_iiN4cuda3std3__410__identityEEEvT0_T1_T2_T3_T4_T6_E12temp_storage+12];
	min.s32 	%r631, %r630, %r698;
	ld.shared.u32 	%r632, [_ZZN3cub18CUB_300001_SM_10006detail6reduce28DeviceReduceSingleTileKernelINS2_10policy_hubIij9CustomMinE10Policy1000EPiS8_jS5_iiN4cuda3std3__410__identityEEEvT0_T1_T2_T3_T4_T6_E12temp_storage+16];
	min.s32 	%r633, %r632, %r631;
	ld.shared.u32 	%r634, [_ZZN3cub18CUB_300001_SM_10006detail6reduce28DeviceReduceSingleTileKernelINS2_10policy_hubIij9CustomMinE10Policy1000EPiS8_jS5_iiN4cuda3std3__410__identityEEEvT0_T1_T2_T3_T4_T6_E12temp_storage+20];
	min.s32 	%r635, %r634, %r633;
	ld.shared.u32 	%r636, [_ZZN3cub18CUB_300001_SM_10006detail6reduce28DeviceReduceSingleTileKernelINS2_10policy_hubIij9CustomMinE10Policy1000EPiS8_jS5_iiN4cuda3std3__410__identityEEEvT0_T1_T2_T3_T4_T6_E12temp_storage+24];
	min.s32 	%r637, %r636, %r635;
	ld.shared.u32 	%r638, [_ZZN3cub18CUB_300001_SM_10006detail6reduce28DeviceReduceSingleTileKernelINS2_10policy_hubIij9CustomMinE10Policy1000EPiS8_jS5_iiN4cuda3std3__410__identityEEEvT0_T1_T2_T3_T4_T6_E12temp_storage+28];
	min.s32 	%r639, %r638, %r637;
	ld.shared.u32 	%r640, [_ZZN3cub18CUB_300001_SM_10006detail6reduce28DeviceReduceSingleTileKernelINS2_10policy_hubIij9CustomMinE10Policy1000EPiS8_jS5_iiN4cuda3std3__410__identityEEEvT0_T1_T2_T3_T4_T6_E12temp_storage+32];
	min.s32 	%r641, %r640, %r639;
	ld.shared.u32 	%r642, [_ZZN3cub18CUB_300001_SM_10006detail6reduce28DeviceReduceSingleTileKernelINS2_10policy_hubIij9CustomMinE10Policy1000EPiS8_jS5_iiN4cuda3std3__410__identityEEEvT0_T1_T2_T3_T4_T6_E12temp_storage+36];
	min.s32 	%r698, %r642, %r641;
	bra.uni 	$L__BB1_74;
$L__BB1_19:
	// begin inline asm
	mov.u32 %r533, %laneid;
	// end inline asm
	and.b32  	%r559, %r1, 992;
	add.s32 	%r560, %r559, 32;
	setp.gt.u32 	%p73, %r560, %r127;
	not.b32 	%r561, %r559;
	add.s32 	%r562, %r127, %r561;
	selp.b32 	%r557, %r562, 31, %p73;
	mov.b32 	%r536, 1;
	mov.b32 	%r558, -1;
	// begin inline asm
	shfl.sync.down.b32 %r534, %r656, %r536, %r557, %r558;
	// end inline asm
	setp.lt.s32 	%p74, %r533, %r557;
	min.s32 	%r563, %r534, %r656;
	selp.b32 	%r540, %r563, %r656, %p74;
	mov.b32 	%r541, 2;
	// begin inline asm
	shfl.sync.down.b32 %r539, %r540, %r541, %r557, %r558;
	// end inline asm
	add.s32 	%r564, %r533, 2;
	setp.gt.s32 	%p75, %r564, %r557;
	min.s32 	%r565, %r539, %r540;
	selp.b32 	%r545, %r540, %r565, %p75;
	mov.b32 	%r546, 4;
	// begin inline asm
	shfl.sync.down.b32 %r544, %r545, %r546, %r557, %r558;
	// end inline asm
	add.s32 	%r566, %r533, 4;
	setp.gt.s32 	%p76, %r566, %r557;
	min.s32 	%r567, %r544, %r545;
	selp.b32 	%r550, %r545, %r567, %p76;
	mov.b32 	%r551, 8;
	// begin inline asm
	shfl.sync.down.b32 %r549, %r550, %r551, %r557, %r558;
	// end inline asm
	add.s32 	%r568, %r533, 8;
	setp.gt.s32 	%p77, %r568, %r557;
	min.s32 	%r569, %r549, %r550;
	selp.b32 	%r555, %r550, %r569, %p77;
	mov.b32 	%r556, 16;
	// begin inline asm
	shfl.sync.down.b32 %r554, %r555, %r556, %r557, %r558;
	// end inline asm
	add.s32 	%r570, %r533, 16;
	setp.gt.s32 	%p78, %r570, %r557;
	min.s32 	%r571, %r554, %r555;
	selp.b32 	%r698, %r555, %r571, %p78;
	setp.ne.s32 	%p79, %r533, 0;
	@%p79 bra 	$L__BB1_21;
	shr.u32 	%r572, %r1, 3;
	and.b32  	%r573, %r572, 124;
	mov.u32 	%r574, _ZZN3cub18CUB_300001_SM_10006detail6reduce28DeviceReduceSingleTileKernelINS2_10policy_hubIij9CustomMinE10Policy1000EPiS8_jS5_iiN4cuda3std3__410__identityEEEvT0_T1_T2_T3_T4_T6_E12temp_storage;
	add.s32 	%r575, %r574, %r573;
	st.shared.u32 	[%r575+8], %r698;
$L__BB1_21:
	bar.sync 	0;
	setp.ne.s32 	%p80, %r1, 0;
	@%p80 bra 	$L__BB1_74;
	setp.gt.u32 	%p81, %r127, 32;
	ld.shared.u32 	%r576, [_ZZN3cub18CUB_300001_SM_10006detail6reduce28DeviceReduceSingleTileKernelINS2_10policy_hubIij9CustomMinE10Policy1000EPiS8_jS5_iiN4cuda3std3__410__identityEEEvT0_T1_T2_T3_T4_T6_E12temp_storage+12];
	min.s32 	%r577, %r576, %r698;
	selp.b32 	%r578, %r577, %r698, %p81;
	setp.gt.u32 	%p82, %r127, 64;
	ld.shared.u32 	%r579, [_ZZN3cub18CUB_300001_SM_10006detail6reduce28DeviceReduceSingleTileKernelINS2_10policy_hubIij9CustomMinE10Policy1000EPiS8_jS5_iiN4cuda3std3__410__identityEEEvT0_T1_T2_T3_T4_T6_E12temp_storage+16];
	min.s32 	%r580, %r579, %r578;
	selp.b32 	%r581, %r580, %r578, %p82;
	setp.gt.u32 	%p83, %r127, 96;
	ld.shared.u32 	%r582, [_ZZN3cub18CUB_300001_SM_10006detail6reduce28DeviceReduceSingleTileKernelINS2_10policy_hubIij9CustomMinE10Policy1000EPiS8_jS5_iiN4cuda3std3__410__identityEEEvT0_T1_T2_T3_T4_T6_E12temp_storage+20];
	min.s32 	%r583, %r582, %r581;
	selp.b32 	%r584, %r583, %r581, %p83;
	setp.gt.u32 	%p84, %r127, 128;
	ld.shared.u32 	%r585, [_ZZN3cub18CUB_300001_SM_10006detail6reduce28DeviceReduceSingleTileKernelINS2_10policy_hubIij9CustomMinE10Policy1000EPiS8_jS5_iiN4cuda3std3__410__identityEEEvT0_T1_T2_T3_T4_T6_E12temp_storage+24];
	min.s32 	%r586, %r585, %r584;
	selp.b32 	%r587, %r586, %r584, %p84;
	setp.gt.u32 	%p85, %r127, 160;
	ld.shared.u32 	%r588, [_ZZN3cub18CUB_300001_SM_10006detail6reduce28DeviceReduceSingleTileKernelINS2_10policy_hubIij9CustomMinE10Policy1000EPiS8_jS5_iiN4cuda3std3__410__identityEEEvT0_T1_T2_T3_T4_T6_E12temp_storage+28];
	min.s32 	%r589, %r588, %r587;
	selp.b32 	%r590, %r589, %r587, %p85;
	setp.gt.u32 	%p86, %r127, 192;
	ld.shared.u32 	%r591, [_ZZN3cub18CUB_300001_SM_10006detail6reduce28DeviceReduceSingleTileKernelINS2_10policy_hubIij9CustomMinE10Policy1000EPiS8_jS5_iiN4cuda3std3__410__identityEEEvT0_T1_T2_T3_T4_T6_E12temp_storage+32];
	min.s32 	%r592, %r591, %r590;
	selp.b32 	%r593, %r592, %r590, %p86;
	setp.gt.u32 	%p87, %r127, 224;
	ld.shared.u32 	%r594, [_ZZN3cub18CUB_300001_SM_10006detail6reduce28DeviceReduceSingleTileKernelINS2_10policy_hubIij9CustomMinE10Policy1000EPiS8_jS5_iiN4cuda3std3__410__identityEEEvT0_T1_T2_T3_T4_T6_E12temp_storage+36];
	min.s32 	%r595, %r594, %r593;
	selp.b32 	%r698, %r595, %r593, %p87;
	bra.uni 	$L__BB1_74;
$L__BB1_23:
	mov.u32 	%r27, %tid.x;
	shl.b32 	%r28, %r27, 2;
	mul.wide.u32 	%rd85, %r28, 4;
	add.s64 	%rd75, %rd15, %rd85;
	// begin inline asm
	ld.global.nc.v2.u64 {%rd73, %rd74}, [%rd75];
	// end inline asm
	mov.b64 	{%r387, %r388}, %rd74;
	mov.b64 	{%r389, %r390}, %rd73;
	add.s64 	%rd78, %rd75, 4096;
	// begin inline asm
	ld.global.nc.v2.u64 {%rd76, %rd77}, [%rd78];
	// end inline asm
	mov.b64 	{%r391, %r392}, %rd77;
	mov.b64 	{%r393, %r394}, %rd76;
	add.s64 	%rd81, %rd75, 8192;
	// begin inline asm
	ld.global.nc.v2.u64 {%rd79, %rd80}, [%rd81];
	// end inline asm
	mov.b64 	{%r395, %r396}, %rd80;
	mov.b64 	{%r397, %r398}, %rd79;
	add.s64 	%rd84, %rd75, 12288;
	// begin inline asm
	ld.global.nc.v2.u64 {%rd82, %rd83}, [%rd84];
	// end inline asm
	mov.b64 	{%r399, %r400}, %rd83;
	mov.b64 	{%r401, %r402}, %rd82;
	min.s32 	%r403, %r390, %r389;
	min.s32 	%r404, %r387, %r403;
	min.s32 	%r405, %r388, %r404;
	min.s32 	%r406, %r393, %r405;
	min.s32 	%r407, %r394, %r406;
	min.s32 	%r408, %r391, %r407;
	min.s32 	%r409, %r392, %r408;
	min.s32 	%r410, %r397, %r409;
	min.s32 	%r411, %r398, %r410;
	min.s32 	%r412, %r395, %r411;
	min.s32 	%r413, %r396, %r412;
	min.s32 	%r414, %r401, %r413;
	min.s32 	%r415, %r402, %r414;
	min.s32 	%r416, %r399, %r415;
	min.s32 	%r671, %r400, %r416;
	add.s32 	%r30, %r127, -4096;
	setp.lt.u32 	%p50, %r30, 4096;
	mov.b32 	%r660, 4096;
	@%p50 bra 	$L__BB1_27;
	mov.b32 	%r660, 4096;
$L__BB1_25:
	add.s32 	%r418, %r660, %r28;
	mul.wide.u32 	%rd98, %r418, 4;
	add.s64 	%rd88, %rd15, %rd98;
	// begin inline asm
	ld.global.nc.v2.u64 {%rd86, %rd87}, [%rd88];
	// end inline asm
	mov.b64 	{%r419, %r420}, %rd87;
	mov.b64 	{%r421, %r422}, %rd86;
	add.s64 	%rd91, %rd88, 4096;
	// begin inline asm
	ld.global.nc.v2.u64 {%rd89, %rd90}, [%rd91];
	// end inline asm
	mov.b64 	{%r423, %r424}, %rd90;
	mov.b64 	{%r425, %r426}, %rd89;
	add.s64 	%rd94, %rd88, 8192;
	// begin inline asm
	ld.global.nc.v2.u64 {%rd92, %rd93}, [%rd94];
	// end inline asm
	mov.b64 	{%r427, %r428}, %rd93;
	mov.b64 	{%r429, %r430}, %rd92;
	add.s64 	%rd97, %rd88, 12288;
	// begin inline asm
	ld.global.nc.v2.u64 {%rd95, %rd96}, [%rd97];
	// end inline asm
	mov.b64 	{%r431, %r432}, %rd96;
	mov.b64 	{%r433, %r434}, %rd95;
	min.s32 	%r435, %r421, %r671;
	min.s32 	%r436, %r422, %r435;
	min.s32 	%r437, %r419, %r436;
	min.s32 	%r438, %r420, %r437;
	min.s32 	%r439, %r425, %r438;
	min.s32 	%r440, %r426, %r439;
	min.s32 	%r441, %r423, %r440;
	min.s32 	%r442, %r424, %r441;
	min.s32 	%r443, %r429, %r442;
	min.s32 	%r444, %r430, %r443;
	min.s32 	%r445, %r427, %r444;
	min.s32 	%r446, %r428, %r445;
	min.s32 	%r447, %r433, %r446;
	min.s32 	%r448, %r434, %r447;
	min.s32 	%r449, %r431, %r448;
	min.s32 	%r671, %r432, %r449;
	sub.s32 	%r450, %r127, %r660;
	setp.lt.u32 	%p51, %r450, 4096;
	@%p51 bra 	$L__BB1_35;
	add.s32 	%r660, %r660, 4096;
	setp.le.u32 	%p52, %r660, %r30;
	@%p52 bra 	$L__BB1_25;
$L__BB1_27:
	setp.le.u32 	%p53, %r127, %r660;
	@%p53 bra 	$L__BB1_35;
	sub.s32 	%r37, %r127, %r660;
	setp.ge.s32 	%p54, %r27, %r37;
	@%p54 bra 	$L__BB1_35;
	not.b32 	%r452, %r27;
	add.s32 	%r453, %r127, %r452;
	sub.s32 	%r38, %r453, %r660;
	and.b32  	%r454, %r38, 768;
	setp.eq.s32 	%p55, %r454, 768;
	mov.u32 	%r665, %r27;
	@%p55 bra 	$L__BB1_32;
	add.s32 	%r662, %r27, %r660;
	shr.u32 	%r455, %r38, 8;
	add.s32 	%r456, %r455, 1;
	and.b32  	%r457, %r456, 3;
	neg.s32 	%r661, %r457;
	mov.u32 	%r665, %r27;
$L__BB1_31:
	.pragma "nounroll";
	mul.wide.u32 	%rd100, %r662, 4;
	add.s64 	%rd99, %rd15, %rd100;
	// begin inline asm
	ld.global.nc.u32 %r458, [%rd99];
	// end inline asm
	min.s32 	%r671, %r458, %r671;
	add.s32 	%r665, %r665, 256;
	add.s32 	%r662, %r662, 256;
	add.s32 	%r661, %r661, 1;
	setp.ne.s32 	%p56, %r661, 0;
	@%p56 bra 	$L__BB1_31;
$L__BB1_32:
	setp.lt.u32 	%p57, %r38, 768;
	@%p57 bra 	$L__BB1_35;
	add.s32 	%r669, %r665, 512;
	add.s32 	%r668, %r665, %r660;
$L__BB1_34:
	mul.wide.u32 	%rd105, %r668, 4;
	add.s64 	%rd101, %rd15, %rd105;
	// begin inline asm
	ld.global.nc.u32 %r459, [%rd101];
	// end inline asm
	min.s32 	%r463, %r459, %r671;
	add.s32 	%r464, %r668, 256;
	mul.wide.u32 	%rd106, %r464, 4;
	add.s64 	%rd102, %rd15, %rd106;
	// begin inline asm
	ld.global.nc.u32 %r460, [%rd102];
	// end inline asm
	min.s32 	%r465, %r460, %r463;
	add.s32 	%r466, %r668, 512;
	mul.wide.u32 	%rd107, %r466, 4;
	add.s64 	%rd103, %rd15, %rd107;
	// begin inline asm
	ld.global.nc.u32 %r461, [%rd103];
	// end inline asm
	min.s32 	%r467, %r461, %r465;
	add.s32 	%r468, %r668, 768;
	mul.wide.u32 	%rd108, %r468, 4;
	add.s64 	%rd104, %rd15, %rd108;
	// begin inline asm
	ld.global.nc.u32 %r462, [%rd104];
	// end inline asm
	min.s32 	%r671, %r462, %r467;
	add.s32 	%r58, %r669, 1024;
	add.s32 	%r469, %r669, 512;
	add.s32 	%r668, %r668, 1024;
	setp.lt.s32 	%p58, %r469, %r37;
	mov.u32 	%r669, %r58;
	@%p58 bra 	$L__BB1_34;
$L__BB1_35:
	// begin inline asm
	mov.u32 %r470, %laneid;
	// end inline asm
	mov.b32 	%r473, 1;
	mov.b32 	%r494, 31;
	mov.b32 	%r495, -1;
	// begin inline asm
	shfl.sync.down.b32 %r471, %r671, %r473, %r494, %r495;
	// end inline asm
	setp.gt.s32 	%p59, %r470, 30;
	min.s32 	%r496, %r471, %r671;
	selp.b32 	%r477, %r671, %r496, %p59;
	mov.b32 	%r478, 2;
	// begin inline asm
	shfl.sync.down.b32 %r476, %r477, %r478, %r494, %r495;
	// end inline asm
	setp.gt.s32 	%p60, %r470, 29;
	min.s32 	%r497, %r476, %r477;
	selp.b32 	%r482, %r477, %r497, %p60;
	mov.b32 	%r483, 4;
	// begin inline asm
	shfl.sync.down.b32 %r481, %r482, %r483, %r494, %r495;
	// end inline asm
	setp.gt.s32 	%p61, %r470, 27;
	min.s32 	%r498, %r481, %r482;
	selp.b32 	%r487, %r482, %r498, %p61;
	mov.b32 	%r488, 8;
	// begin inline asm
	shfl.sync.down.b32 %r486, %r487, %r488, %r494, %r495;
	// end inline asm
	setp.gt.s32 	%p62, %r470, 23;
	min.s32 	%r499, %r486, %r487;
	selp.b32 	%r492, %r487, %r499, %p62;
	mov.b32 	%r493, 16;
	// begin inline asm
	shfl.sync.down.b32 %r491, %r492, %r493, %r494, %r495;
	// end inline asm
	setp.gt.s32 	%p63, %r470, 15;
	min.s32 	%r61, %r491, %r492;
	selp.b32 	%r698, %r492, %r61, %p63;
	setp.ne.s32 	%p64, %r470, 0;
	@%p64 bra 	$L__BB1_37;
	shr.u32 	%r500, %r27, 3;
	and.b32  	%r501, %r500, 124;
	mov.u32 	%r502, _ZZN3cub18CUB_300001_SM_10006detail6reduce28DeviceReduceSingleTileKernelINS2_10policy_hubIij9CustomMinE10Policy1000EPiS8_jS5_iiN4cuda3std3__410__identityEEEvT0_T1_T2_T3_T4_T6_E12temp_storage;
	add.s32 	%r503, %r502, %r501;
	st.shared.u32 	[%r503+8], %r61;
$L__BB1_37:
	bar.sync 	0;
	setp.ne.s32 	%p65, %r27, 0;
	@%p65 bra 	$L__BB1_74;
	ld.shared.u32 	%r504, [_ZZN3cub18CUB_300001_SM_10006detail6reduce28DeviceReduceSingleTileKernelINS2_10policy_hubIij9CustomMinE10Policy1000EPiS8_jS5_iiN4cuda3std3__410__identityEEEvT0_T1_T2_T3_T4_T6_E12temp_storage+12];
	min.s32 	%r505, %r504, %r698;
	ld.shared.u32 	%r506, [_ZZN3cub18CUB_300001_SM_10006detail6reduce28DeviceReduceSingleTileKernelINS2_10policy_hubIij9CustomMinE10Policy1000EPiS8_jS5_iiN4cuda3std3__410__identityEEEvT0_T1_T2_T3_T4_T6_E12temp_storage+16];
	min.s32 	%r507, %r506, %r505;
	ld.shared.u32 	%r508, [_ZZN3cub18CUB_300001_SM_10006detail6reduce28DeviceReduceSingleTileKernelINS2_10policy_hubIij9CustomMinE10Policy1000EPiS8_jS5_iiN4cuda3std3__410__identityEEEvT0_T1_T2_T3_T4_T6_E12temp_storage+20];
	min.s32 	%r509, %r508, %r507;
	ld.shared.u32 	%r510, [_ZZN3cub18CUB_300001_SM_10006detail6reduce28DeviceReduceSingleTileKernelINS2_10policy_hubIij9CustomMinE10Policy1000EPiS8_jS5_iiN4cuda3std3__410__identityEEEvT0_T1_T2_T3_T4_T6_E12temp_storage+24];
	min.s32 	%r511, %r510, %r509;
	ld.shared.u32 	%r512, [_ZZN3cub18CUB_300001_SM_10006detail6reduce28DeviceReduceSingleTileKernelINS2_10policy_hubIij9CustomMinE10Policy1000EPiS8_jS5_iiN4cuda3std3__410__identityEEEvT0_T1_T2_T3_T4_T6_E12temp_storage+28];
	min.s32 	%r513, %r512, %r511;
	ld.shared.u32 	%r514, [_ZZN3cub18CUB_300001_SM_10006detail6reduce28DeviceReduceSingleTileKernelINS2_10policy_hubIij9CustomMinE10Policy1000EPiS8_jS5_iiN4cuda3std3__410__identityEEEvT0_T1_T2_T3_T4_T6_E12temp_storage+32];
	min.s32 	%r515, %r514, %r513;
	ld.shared.u32 	%r516, [_ZZN3cub18CUB_300001_SM_10006detail6reduce28DeviceReduceSingleTileKernelINS2_10policy_hubIij9CustomMinE10Policy1000EPiS8_jS5_iiN4cuda3std3__410__identityEEEvT0_T1_T2_T3_T4_T6_E12temp_storage+36];
	min.s32 	%r698, %r516, %r515;
	bra.uni 	$L__BB1_74;
$L__BB1_39:
	setp.gt.u32 	%p3, %r127, 4095;
	@%p3 bra 	$L__BB1_58;
	mov.u32 	%r64, %tid.x;
	setp.ge.u32 	%p20, %r64, %r127;
	mov.b32 	%r682, 0;
	mov.u32 	%r677, %r64;
	@%p20 bra 	$L__BB1_42;
	mul.wide.u32 	%rd65, %r64, 4;
	add.s64 	%rd64, %rd15, %rd65;
	// begin inline asm
	ld.global.nc.u32 %r682, [%rd64];
	// end inline asm
	add.s32 	%r677, %r64, 256;
$L__BB1_42:
	setp.ge.u32 	%p21, %r677, %r127;
	@%p21 bra 	$L__BB1_49;
	not.b32 	%r263, %r677;
	add.s32 	%r69, %r127, %r263;
	and.b32  	%r264, %r69, 768;
	setp.eq.s32 	%p22, %r264, 768;
	@%p22 bra 	$L__BB1_46;
	mul.wide.u32 	%rd66, %r677, 4;
	add.s64 	%rd120, %rd15, %rd66;
	shr.u32 	%r265, %r69, 8;
	add.s32 	%r266, %r265, 1;
	and.b32  	%r267, %r266, 3;
	neg.s32 	%r674, %r267;
$L__BB1_45:
	.pragma "nounroll";
	// begin inline asm
	ld.global.nc.u32 %r268, [%rd120];
	// end inline asm
	min.s32 	%r682, %r268, %r682;
	add.s32 	%r677, %r677, 256;
	add.s64 	%rd120, %rd120, 1024;
	add.s32 	%r674, %r674, 1;
	setp.ne.s32 	%p23, %r674, 0;
	@%p23 bra 	$L__BB1_45;
$L__BB1_46:
	setp.lt.u32 	%p24, %r69, 768;
	@%p24 bra 	$L__BB1_49;
	mul.wide.u32 	%rd68, %r677, 4;
	add.s64 	%rd121, %rd15, %rd68;
$L__BB1_48:
	// begin inline asm
	ld.global.nc.u32 %r269, [%rd121];
	// end inline asm
	min.s32 	%r273, %r269, %r682;
	add.s64 	%rd70, %rd121, 1024;
	// begin inline asm
	ld.global.nc.u32 %r270, [%rd70];
	// end inline asm
	min.s32 	%r274, %r270, %r273;
	add.s64 	%rd71, %rd121, 2048;
	// begin inline asm
	ld.global.nc.u32 %r271, [%rd71];
	// end inline asm
	min.s32 	%r275, %r271, %r274;
	add.s64 	%rd72, %rd121, 3072;
	// begin inline asm
	ld.global.nc.u32 %r272, [%rd72];
	// end inline asm
	min.s32 	%r682, %r272, %r275;
	add.s32 	%r677, %r677, 1024;
	add.s64 	%rd121, %rd121, 4096;
	setp.lt.s32 	%p25, %r677, %r127;
	@%p25 bra 	$L__BB1_48;
$L__BB1_49:
	setp.lt.u32 	%p26, %r127, 256;
	@%p26 bra 	$L__BB1_54;
	// begin inline asm
	mov.u32 %r339, %laneid;
	// end inline asm
	mov.b32 	%r342, 1;
	mov.b32 	%r363, 31;
	mov.b32 	%r364, -1;
	// begin inline asm
	shfl.sync.down.b32 %r340, %r682, %r342, %r363, %r364;
	// end inline asm
	setp.gt.s32 	%p42, %r339, 30;
	min.s32 	%r365, %r340, %r682;
	selp.b32 	%r346, %r682, %r365, %p42;
	mov.b32 	%r347, 2;
	// begin inline asm
	shfl.sync.down.b32 %r345, %r346, %r347, %r363, %r364;
	// end inline asm
	setp.gt.s32 	%p43, %r339, 29;
	min.s32 	%r366, %r345, %r346;
	selp.b32 	%r351, %r346, %r366, %p43;
	mov.b32 	%r352, 4;
	// begin inline asm
	shfl.sync.down.b32 %r350, %r351, %r352, %r363, %r364;
	// end inline asm
	setp.gt.s32 	%p44, %r339, 27;
	min.s32 	%r367, %r350, %r351;
	selp.b32 	%r356, %r351, %r367, %p44;
	mov.b32 	%r357, 8;
	// begin inline asm
	shfl.sync.down.b32 %r355, %r356, %r357, %r363, %r364;
	// end inline asm
	setp.gt.s32 	%p45, %r339, 23;
	min.s32 	%r368, %r355, %r356;
	selp.b32 	%r361, %r356, %r368, %p45;
	mov.b32 	%r362, 16;
	// begin inline asm
	shfl.sync.down.b32 %r360, %r361, %r362, %r363, %r364;
	// end inline asm
	setp.gt.s32 	%p46, %r339, 15;
	min.s32 	%r85, %r360, %r361;
	selp.b32 	%r698, %r361, %r85, %p46;
	setp.ne.s32 	%p47, %r339, 0;
	@%p47 bra 	$L__BB1_52;
	shr.u32 	%r369, %r64, 3;
	and.b32  	%r370, %r369, 124;
	mov.u32 	%r371, _ZZN3cub18CUB_300001_SM_10006detail6reduce28DeviceReduceSingleTileKernelINS2_10policy_hubIij9CustomMinE10Policy1000EPiS8_jS5_iiN4cuda3std3__410__identityEEEvT0_T1_T2_T3_T4_T6_E12temp_storage;
	add.s32 	%r372, %r371, %r370;
	st.shared.u32 	[%r372+8], %r85;
$L__BB1_52:
	bar.sync 	0;
	setp.ne.s32 	%p48, %r64, 0;
	@%p48 bra 	$L__BB1_74;
	ld.shared.u32 	%r373, [_ZZN3cub18CUB_300001_SM_10006detail6reduce28DeviceReduceSingleTileKernelINS2_10policy_hubIij9CustomMinE10Policy1000EPiS8_jS5_iiN4cuda3std3__410__identityEEEvT0_T1_T2_T3_T4_T6_E12temp_storage+12];
	min.s32 	%r374, %r373, %r698;
	ld.shared.u32 	%r375, [_ZZN3cub18CUB_300001_SM_10006detail6reduce28DeviceReduceSingleTileKernelINS2_10policy_hubIij9CustomMinE10Policy1000EPiS8_jS5_iiN4cuda3std3__410__identityEEEvT0_T1_T2_T3_T4_T6_E12temp_storage+16];
	min.s32 	%r376, %r375, %r374;
	ld.shared.u32 	%r377, [_ZZN3cub18CUB_300001_SM_10006detail6reduce28DeviceReduceSingleTileKernelINS2_10policy_hubIij9CustomMinE10Policy1000EPiS8_jS5_iiN4cuda3std3__410__identityEEEvT0_T1_T2_T3_T4_T6_E12temp_storage+20];
	min.s32 	%r378, %r377, %r376;
	ld.shared.u32 	%r379, [_ZZN3cub18CUB_300001_SM_10006detail6reduce28DeviceReduceSingleTileKernelINS2_10policy_hubIij9CustomMinE10Policy1000EPiS8_jS5_iiN4cuda3std3__410__identityEEEvT0_T1_T2_T3_T4_T6_E12temp_storage+24];
	min.s32 	%r380, %r379, %r378;
	ld.shared.u32 	%r381, [_ZZN3cub18CUB_300001_SM_10006detail6reduce28DeviceReduceSingleTileKernelINS2_10policy_hubIij9CustomMinE10Policy1000EPiS8_jS5_iiN4cuda3std3__410__identityEEEvT0_T1_T2_T3_T4_T6_E12temp_storage+28];
	min.s32 	%r382, %r381, %r380;
	ld.shared.u32 	%r383, [_ZZN3cub18CUB_300001_SM_10006detail6reduce28DeviceReduceSingleTileKernelINS2_10policy_hubIij9CustomMinE10Policy1000EPiS8_jS5_iiN4cuda3std3__410__identityEEEvT0_T1_T2_T3_T4_T6_E12temp_storage+32];
	min.s32 	%r384, %r383, %r382;
	ld.shared.u32 	%r385, [_ZZN3cub18CUB_300001_SM_10006detail6reduce28DeviceReduceSingleTileKernelINS2_10policy_hubIij9CustomMinE10Policy1000EPiS8_jS5_iiN4cuda3std3__410__identityEEEvT0_T1_T2_T3_T4_T6_E12temp_storage+36];
	min.s32 	%r698, %r385, %r384;
	bra.uni 	$L__BB1_74;
$L__BB1_54:
	// begin inline asm
	mov.u32 %r276, %laneid;
	// end inline asm
	and.b32  	%r302, %r64, 992;
	add.s32 	%r303, %r302, 32;
	setp.gt.u32 	%p27, %r303, %r127;
	not.b32 	%r304, %r302;
	add.s32 	%r305, %r127, %r304;
	selp.b32 	%r300, %r305, 31, %p27;
	mov.b32 	%r279, 1;
	mov.b32 	%r301, -1;
	// begin inline asm
	shfl.sync.down.b32 %r277, %r682, %r279, %r300, %r301;
	// end inline asm
	setp.lt.s32 	%p28, %r276, %r300;
	min.s32 	%r306, %r277, %r682;
	selp.b32 	%r283, %r306, %r682, %p28;
	mov.b32 	%r284, 2;
	// begin inline asm
	shfl.sync.down.b32 %r282, %r283, %r284, %r300, %r301;
	// end inline asm
	add.s32 	%r307, %r276, 2;
	setp.gt.s32 	%p29, %r307, %r300;
	min.s32 	%r308, %r282, %r283;
	selp.b32 	%r288, %r283, %r308, %p29;
	mov.b32 	%r289, 4;
	// begin inline asm
	shfl.sync.down.b32 %r287, %r288, %r289, %r300, %r301;
	// end inline asm
	add.s32 	%r309, %r276, 4;
	setp.gt.s32 	%p30, %r309, %r300;
	min.s32 	%r310, %r287, %r288;
	selp.b32 	%r293, %r288, %r310, %p30;
	mov.b32 	%r294, 8;
	// begin inline asm
	shfl.sync.down.b32 %r292, %r293, %r294, %r300, %r301;
	// end inline asm
	add.s32 	%r311, %r276, 8;
	setp.gt.s32 	%p31, %r311, %r300;
	min.s32 	%r312, %r292, %r293;
	selp.b32 	%r298, %r293, %r312, %p31;
	mov.b32 	%r299, 16;
	// begin inline asm
	shfl.sync.down.b32 %r297, %r298, %r299, %r300, %r301;
	// end inline asm
	add.s32 	%r313, %r276, 16;
	setp.gt.s32 	%p32, %r313, %r300;
	min.s32 	%r314, %r297, %r298;
	selp.b32 	%r698, %r298, %r314, %p32;
	setp.ne.s32 	%p33, %r276, 0;
	@%p33 bra 	$L__BB1_56;
	shr.u32 	%r315, %r64, 3;
	and.b32  	%r316, %r315, 124;
	mov.u32 	%r317, _ZZN3cub18CUB_300001_SM_10006detail6reduce28DeviceReduceSingleTileKernelINS2_10policy_hubIij9CustomMinE10Policy1000EPiS8_jS5_iiN4cuda3std3__410__identityEEEvT0_T1_T2_T3_T4_T6_E12temp_storage;
	add.s32 	%r318, %r317, %r316;
	st.shared.u32 	[%r318+8], %r698;
$L__BB1_56:
	bar.sync 	0;
	setp.ne.s32 	%p34, %r64, 0;
	@%p34 bra 	$L__BB1_74;
	setp.gt.u32 	%p35, %r127, 32;
	ld.shared.u32 	%r319, [_ZZN3cub18CUB_300001_SM_10006detail6reduce28DeviceReduceSingleTileKernelINS2_10policy_hubIij9CustomMinE10Policy1000EPiS8_jS5_iiN4cuda3std3__410__identityEEEvT0_T1_T2_T3_T4_T6_E12temp_storage+12];
	min.s32 	%r320, %r319, %r698;
	selp.b32 	%r321, %r320, %r698, %p35;
	setp.gt.u32 	%p36, %r127, 64;
	ld.shared.u32 	%r322, [_ZZN3cub18CUB_300001_SM_10006detail6reduce28DeviceReduceSingleTileKernelINS2_10policy_hubIij9CustomMinE10Policy1000EPiS8_jS5_iiN4cuda3std3__410__identityEEEvT0_T1_T2_T3_T4_T6_E12temp_storage+16];
	min.s32 	%r323, %r322, %r321;
	selp.b32 	%r324, %r323, %r321, %p36;
	setp.gt.u32 	%p37, %r127, 96;
	ld.shared.u32 	%r325, [_ZZN3cub18CUB_300001_SM_10006detail6reduce28DeviceReduceSingleTileKernelINS2_10policy_hubIij9CustomMinE10Policy1000EPiS8_jS5_iiN4cuda3std3__410__identityEEEvT0_T1_T2_T3_T4_T6_E12temp_storage+20];
	min.s32 	%r326, %r325, %r324;
	selp.b32 	%r327, %r326, %r324, %p37;
	setp.gt.u32 	%p38, %r127, 128;
	ld.shared.u32 	%r328, [_ZZN3cub18CUB_300001_SM_10006detail6reduce28DeviceReduceSingleTileKernelINS2_10policy_hubIij9CustomMinE10Policy1000EPiS8_jS5_iiN4cuda3std3__410__identityEEEvT0_T1_T2_T3_T4_T6_E12temp_storage+24];
	min.s32 	%r329, %r328, %r327;
	selp.b32 	%r330, %r329, %r327, %p38;
	setp.gt.u32 	%p39, %r127, 160;
	ld.shared.u32 	%r331, [_ZZN3cub18CUB_300001_SM_10006detail6reduce28DeviceReduceSingleTileKernelINS2_10policy_hubIij9CustomMinE10Policy1000EPiS8_jS5_iiN4cuda3std3__410__identityEEEvT0_T1_T2_T3_T4_T6_E12temp_storage+28];
	min.s32 	%r332, %r331, %r330;
	selp.b32 	%r333, %r332, %r330, %p39;
	setp.gt.u32 	%p40, %r127, 192;
	ld.shared.u32 	%r334, [_ZZN3cub18CUB_300001_SM_10006detail6reduce28DeviceReduceSingleTileKernelINS2_10policy_hubIij9CustomMinE10Policy1000EPiS8_jS5_iiN4cuda3std3__410__identityEEEvT0_T1_T2_T3_T4_T6_E12temp_storage+32];
	min.s32 	%r335, %r334, %r333;
	selp.b32 	%r336, %r335, %r333, %p40;
	setp.gt.u32 	%p41, %r127, 224;
	ld.shared.u32 	%r337, [_ZZN3cub18CUB_300001_SM_10006detail6reduce28DeviceReduceSingleTileKernelINS2_10policy_hubIij9CustomMinE10Policy1000EPiS8_jS5_iiN4cuda3std3__410__identityEEEvT0_T1_T2_T3_T4_T6_E12temp_storage+36];
	min.s32 	%r338, %r337, %r336;
	selp.b32 	%r698, %r338, %r336, %p41;
	bra.uni 	$L__BB1_74;
$L__BB1_58:
	mov.u32 	%r90, %tid.x;
	mul.wide.u32 	%rd34, %r90, 4;
	add.s64 	%rd18, %rd15, %rd34;
	// begin inline asm
	ld.global.nc.u32 %r129, [%rd18];
	// end inline asm
	add.s64 	%rd19, %rd18, 1024;
	// begin inline asm
	ld.global.nc.u32 %r130, [%rd19];
	// end inline asm
	add.s64 	%rd20, %rd18, 2048;
	// begin inline asm
	ld.global.nc.u32 %r131, [%rd20];
	// end inline asm
	add.s64 	%rd21, %rd18, 3072;
	// begin inline asm
	ld.global.nc.u32 %r132, [%rd21];
	// end inline asm
	add.s64 	%rd22, %rd18, 4096;
	// begin inline asm
	ld.global.nc.u32 %r133, [%rd22];
	// end inline asm
	add.s64 	%rd23, %rd18, 5120;
	// begin inline asm
	ld.global.nc.u32 %r134, [%rd23];
	// end inline asm
	add.s64 	%rd24, %rd18, 6144;
	// begin inline asm
	ld.global.nc.u32 %r135, [%rd24];
	// end inline asm
	add.s64 	%rd25, %rd18, 7168;
	// begin inline asm
	ld.global.nc.u32 %r136, [%rd25];
	// end inline asm
	add.s64 	%rd26, %rd18, 8192;
	// begin inline asm
	ld.global.nc.u32 %r137, [%rd26];
	// end inline asm
	add.s64 	%rd27, %rd18, 9216;
	// begin inline asm
	ld.global.nc.u32 %r138, [%rd27];
	// end inline asm
	add.s64 	%rd28, %rd18, 10240;
	// begin inline asm
	ld.global.nc.u32 %r139, [%rd28];
	// end inline asm
	add.s64 	%rd29, %rd18, 11264;
	// begin inline asm
	ld.global.nc.u32 %r140, [%rd29];
	// end inline asm
	add.s64 	%rd30, %rd18, 12288;
	// begin inline asm
	ld.global.nc.u32 %r141, [%rd30];
	// end inline asm
	add.s64 	%rd31, %rd18, 13312;
	// begin inline asm
	ld.global.nc.u32 %r142, [%rd31];
	// end inline asm
	add.s64 	%rd32, %rd18, 14336;
	// begin inline asm
	ld.global.nc.u32 %r143, [%rd32];
	// end inline asm
	add.s64 	%rd33, %rd18, 15360;
	// begin inline asm
	ld.global.nc.u32 %r144, [%rd33];
	// end inline asm
	min.s32 	%r146, %r130, %r129;
	min.s32 	%r147, %r131, %r146;
	min.s32 	%r148, %r132, %r147;
	min.s32 	%r149, %r133, %r148;
	min.s32 	%r150, %r134, %r149;
	min.s32 	%r151, %r135, %r150;
	min.s32 	%r152, %r136, %r151;
	min.s32 	%r153, %r137, %r152;
	min.s32 	%r154, %r138, %r153;
	min.s32 	%r155, %r139, %r154;
	min.s32 	%r156, %r140, %r155;
	min.s32 	%r157, %r141, %r156;
	min.s32 	%r158, %r142, %r157;
	min.s32 	%r159, %r143, %r158;
	min.s32 	%r697, %r144, %r159;
	add.s32 	%r92, %r127, -4096;
	setp.lt.u32 	%p4, %r92, 4096;
	mov.b32 	%r686, 4096;
	@%p4 bra 	$L__BB1_62;
	mov.b32 	%r686, 4096;
$L__BB1_60:
	add.s32 	%r177, %r90, %r686;
	mul.wide.u32 	%rd51, %r177, 4;
	add.s64 	%rd35, %rd15, %rd51;
	// begin inline asm
	ld.global.nc.u32 %r161, [%rd35];
	// end inline asm
	mul.wide.u32 	%rd52, %r686, 4;
	add.s64 	%rd53, %rd18, %rd52;
	add.s64 	%rd36, %rd53, 1024;
	// begin inline asm
	ld.global.nc.u32 %r162, [%rd36];
	// end inline asm
	add.s64 	%rd37, %rd53, 2048;
	// begin inline asm
	ld.global.nc.u32 %r163, [%rd37];
	// end inline asm
	add.s64 	%rd38, %rd53, 3072;
	// begin inline asm
	ld.global.nc.u32 %r164, [%rd38];
	// end inline asm
	add.s64 	%rd39, %rd53, 4096;
	// begin inline asm
	ld.global.nc.u32 %r165, [%rd39];
	// end inline asm
	add.s64 	%rd40, %rd53, 5120;
	// begin inline asm
	ld.global.nc.u32 %r166, [%rd40];
	// end inline asm
	add.s64 	%rd41, %rd53, 6144;
	// begin inline asm
	ld.global.nc.u32 %r167, [%rd41];
	// end inline asm
	add.s64 	%rd42, %rd53, 7168;
	// begin inline asm
	ld.global.nc.u32 %r168, [%rd42];
	// end inline asm
	add.s64 	%rd43, %rd53, 8192;
	// begin inline asm
	ld.global.nc.u32 %r169, [%rd43];
	// end inline asm
	add.s64 	%rd44, %rd53, 9216;
	// begin inline asm
	ld.global.nc.u32 %r170, [%rd44];
	// end inline asm
	add.s64 	%rd45, %rd53, 10240;
	// begin inline asm
	ld.global.nc.u32 %r171, [%rd45];
	// end inline asm
	add.s64 	%rd46, %rd53, 11264;
	// begin inline asm
	ld.global.nc.u32 %r172, [%rd46];
	// end inline asm
	add.s64 	%rd47, %rd53, 12288;
	// begin inline asm
	ld.global.nc.u32 %r173, [%rd47];
	// end inline asm
	add.s64 	%rd48, %rd53, 13312;
	// begin inline asm
	ld.global.nc.u32 %r174, [%rd48];
	// end inline asm
	add.s64 	%rd49, %rd53, 14336;
	// begin inline asm
	ld.global.nc.u32 %r175, [%rd49];
	// end inline asm
	add.s64 	%rd50, %rd53, 15360;
	// begin inline asm
	ld.global.nc.u32 %r176, [%rd50];
	// end inline asm
	min.s32 	%r178, %r161, %r697;
	min.s32 	%r179, %r162, %r178;
	min.s32 	%r180, %r163, %r179;
	min.s32 	%r181, %r164, %r180;
	min.s32 	%r182, %r165, %r181;
	min.s32 	%r183, %r166, %r182;
	min.s32 	%r184, %r167, %r183;
	min.s32 	%r185, %r168, %r184;
	min.s32 	%r186, %r169, %r185;
	min.s32 	%r187, %r170, %r186;
	min.s32 	%r188, %r171, %r187;
	min.s32 	%r189, %r172, %r188;
	min.s32 	%r190, %r173, %r189;
	min.s32 	%r191, %r174, %r190;
	min.s32 	%r192, %r175, %r191;
	min.s32 	%r697, %r176, %r192;
	sub.s32 	%r193, %r127, %r686;
	setp.lt.u32 	%p5, %r193, 4096;
	@%p5 bra 	$L__BB1_70;
	add.s32 	%r686, %r686, 4096;
	setp.le.u32 	%p6, %r686, %r92;
	@%p6 bra 	$L__BB1_60;
$L__BB1_62:
	setp.le.u32 	%p7, %r127, %r686;
	@%p7 bra 	$L__BB1_70;
	sub.s32 	%r99, %r127, %r686;
	setp.ge.s32 	%p8, %r90, %r99;
	@%p8 bra 	$L__BB1_70;
	not.b32 	%r195, %r90;
	add.s32 	%r196, %r127, %r195;
	sub.s32 	%r100, %r196, %r686;
	and.b32  	%r197, %r100, 768;
	setp.eq.s32 	%p9, %r197, 768;
	mov.u32 	%r691, %r90;
	@%p9 bra 	$L__BB1_67;
	add.s32 	%r688, %r90, %r686;
	shr.u32 	%r198, %r100, 8;
	add.s32 	%r199, %r198, 1;
	and.b32  	%r200, %r199, 3;
	neg.s32 	%r687, %r200;
	mov.u32 	%r691, %r90;
$L__BB1_66:
	.pragma "nounroll";
	mul.wide.u32 	%rd55, %r688, 4;
	add.s64 	%rd54, %rd15, %rd55;
	// begin inline asm
	ld.global.nc.u32 %r201, [%rd54];
	// end inline asm
	min.s32 	%r697, %r201, %r697;
	add.s32 	%r691, %r691, 256;
	add.s32 	%r688, %r688, 256;
	add.s32 	%r687, %r687, 1;
	setp.ne.s32 	%p10, %r687, 0;
	@%p10 bra 	$L__BB1_66;
$L__BB1_67:
	setp.lt.u32 	%p11, %r100, 768;
	@%p11 bra 	$L__BB1_70;
	add.s32 	%r695, %r691, 512;
	add.s32 	%r694, %r691, %r686;
$L__BB1_69:
	mul.wide.u32 	%rd60, %r694, 4;
	add.s64 	%rd56, %rd15, %rd60;
	// begin inline asm
	ld.global.nc.u32 %r202, [%rd56];
	// end inline asm
	min.s32 	%r206, %r202, %r697;
	add.s32 	%r207, %r694, 256;
	mul.wide.u32 	%rd61, %r207, 4;
	add.s64 	%rd57, %rd15, %rd61;
	// begin inline asm
	ld.global.nc.u32 %r203, [%rd57];
	// end inline asm
	min.s32 	%r208, %r203, %r206;
	add.s32 	%r209, %r694, 512;
	mul.wide.u32 	%rd62, %r209, 4;
	add.s64 	%rd58, %rd15, %rd62;
	// begin inline asm
	ld.global.nc.u32 %r204, [%rd58];
	// end inline asm
	min.s32 	%r210, %r204, %r208;
	add.s32 	%r211, %r694, 768;
	mul.wide.u32 	%rd63, %r211, 4;
	add.s64 	%rd59, %rd15, %rd63;
	// begin inline asm
	ld.global.nc.u32 %r205, [%rd59];
	// end inline asm
	min.s32 	%r697, %r205, %r210;
	add.s32 	%r120, %r695, 1024;
	add.s32 	%r212, %r695, 512;
	add.s32 	%r694, %r694, 1024;
	setp.lt.s32 	%p12, %r212, %r99;
	mov.u32 	%r695, %r120;
	@%p12 bra 	$L__BB1_69;
$L__BB1_70:
	// begin inline asm
	mov.u32 %r213, %laneid;
	// end inline asm
	mov.b32 	%r216, 1;
	mov.b32 	%r237, 31;
	mov.b32 	%r238, -1;
	// begin inline asm
	shfl.sync.down.b32 %r214, %r697, %r216, %r237, %r238;
	// end inline asm
	setp.gt.s32 	%p13, %r213, 30;
	min.s32 	%r239, %r214, %r697;
	selp.b32 	%r220, %r697, %r239, %p13;
	mov.b32 	%r221, 2;
	// begin inline asm
	shfl.sync.down.b32 %r219, %r220, %r221, %r237, %r238;
	// end inline asm
	setp.gt.s32 	%p14, %r213, 29;
	min.s32 	%r240, %r219, %r220;
	selp.b32 	%r225, %r220, %r240, %p14;
	mov.b32 	%r226, 4;
	// begin inline asm
	shfl.sync.down.b32 %r224, %r225, %r226, %r237, %r238;
	// end inline asm
	setp.gt.s32 	%p15, %r213, 27;
	min.s32 	%r241, %r224, %r225;
	selp.b32 	%r230, %r225, %r241, %p15;
	mov.b32 	%r231, 8;
	// begin inline asm
	shfl.sync.down.b32 %r229, %r230, %r231, %r237, %r238;
	// end inline asm
	setp.gt.s32 	%p16, %r213, 23;
	min.s32 	%r242, %r229, %r230;
	selp.b32 	%r235, %r230, %r242, %p16;
	mov.b32 	%r236, 16;
	// begin inline asm
	shfl.sync.down.b32 %r234, %r235, %r236, %r237, %r238;
	// end inline asm
	setp.gt.s32 	%p17, %r213, 15;
	min.s32 	%r123, %r234, %r235;
	selp.b32 	%r698, %r235, %r123, %p17;
	setp.ne.s32 	%p18, %r213, 0;
	@%p18 bra 	$L__BB1_72;
	shr.u32 	%r243, %r90, 3;
	and.b32  	%r244, %r243, 124;
	mov.u32 	%r245, _ZZN3cub18CUB_300001_SM_10006detail6reduce28DeviceReduceSingleTileKernelINS2_10policy_hubIij9CustomMinE10Policy1000EPiS8_jS5_iiN4cuda3std3__410__identityEEEvT0_T1_T2_T3_T4_T6_E12temp_storage;
	add.s32 	%r246, %r245, %r244;
	st.shared.u32 	[%r246+8], %r123;
$L__BB1_72:
	bar.sync 	0;
	setp.ne.s32 	%p19, %r90, 0;
	@%p19 bra 	$L__BB1_74;
	ld.shared.u32 	%r247, [_ZZN3cub18CUB_300001_SM_10006detail6reduce28DeviceReduceSingleTileKernelINS2_10policy_hubIij9CustomMinE10Policy1000EPiS8_jS5_iiN4cuda3std3__410__identityEEEvT0_T1_T2_T3_T4_T6_E12temp_storage+12];
	min.s32 	%r248, %r247, %r698;
	ld.shared.u32 	%r249, [_ZZN3cub18CUB_300001_SM_10006detail6reduce28DeviceReduceSingleTileKernelINS2_10policy_hubIij9CustomMinE10Policy1000EPiS8_jS5_iiN4cuda3std3__410__identityEEEvT0_T1_T2_T3_T4_T6_E12temp_storage+16];
	min.s32 	%r250, %r249, %r248;
	ld.shared.u32 	%r251, [_ZZN3cub18CUB_300001_SM_10006detail6reduce28DeviceReduceSingleTileKernelINS2_10policy_hubIij9CustomMinE10Policy1000EPiS8_jS5_iiN4cuda3std3__410__identityEEEvT0_T1_T2_T3_T4_T6_E12temp_storage+20];
	min.s32 	%r252, %r251, %r250;
	ld.shared.u32 	%r253, [_ZZN3cub18CUB_300001_SM_10006detail6reduce28DeviceReduceSingleTileKernelINS2_10policy_hubIij9CustomMinE10Policy1000EPiS8_jS5_iiN4cuda3std3__410__identityEEEvT0_T1_T2_T3_T4_T6_E12temp_storage+24];
	min.s32 	%r254, %r253, %r252;
	ld.shared.u32 	%r255, [_ZZN3cub18CUB_300001_SM_10006detail6reduce28DeviceReduceSingleTileKernelINS2_10policy_hubIij9CustomMinE10Policy1000EPiS8_jS5_iiN4cuda3std3__410__identityEEEvT0_T1_T2_T3_T4_T6_E12temp_storage+28];
	min.s32 	%r256, %r255, %r254;
	ld.shared.u32 	%r257, [_ZZN3cub18CUB_300001_SM_10006detail6reduce28DeviceReduceSingleTileKernelINS2_10policy_hubIij9CustomMinE10Policy1000EPiS8_jS5_iiN4cuda3std3__410__identityEEEvT0_T1_T2_T3_T4_T6_E12temp_storage+32];
	min.s32 	%r258, %r257, %r256;
	ld.shared.u32 	%r259, [_ZZN3cub18CUB_300001_SM_10006detail6reduce28DeviceReduceSingleTileKernelINS2_10policy_hubIij9CustomMinE10Policy1000EPiS8_jS5_iiN4cuda3std3__410__identityEEEvT0_T1_T2_T3_T4_T6_E12temp_storage+36];
	min.s32 	%r698, %r259, %r258;
$L__BB1_74:
	mov.u32 	%r643, %tid.x;
	setp.ne.s32 	%p95, %r643, 0;
	@%p95 bra 	$L__BB1_76;
	min.s32 	%r644, %r698, %r128;
	st.global.u32 	[%rd1], %r644;
$L__BB1_76:
	ret;

}
	// .globl	_ZN3cub18CUB_300001_SM_10006detail6reduce18DeviceReduceKernelINS2_10policy_hubIij9CustomMinE10Policy1000EPijS5_iN4cuda3std3__410__identityEEEvT0_PT3_T1_NS0_13GridEvenShareISG_EET2_T4_
.visible .entry _ZN3cub18CUB_300001_SM_10006detail6reduce18DeviceReduceKernelINS2_10policy_hubIij9CustomMinE10Policy1000EPijS5_iN4cuda3std3__410__identityEEEvT0_PT3_T1_NS0_13GridEvenShareISG_EET2_T4_(
	.param .u64 .ptr .align 1 _ZN3cub18CUB_300001_SM_10006detail6reduce18DeviceReduceKernelINS2_10policy_hubIij9CustomMinE10Policy1000EPijS5_iN4cuda3std3__410__identityEEEvT0_PT3_T1_NS0_13GridEvenShareISG_EET2_T4__param_0,
	.param .u64 .ptr .align 1 _ZN3cub18CUB_300001_SM_10006detail6reduce18DeviceReduceKernelINS2_10policy_hubIij9CustomMinE10Policy1000EPijS5_iN4cuda3std3__410__identityEEEvT0_PT3_T1_NS0_13GridEvenShareISG_EET2_T4__param_1,
	.param .u32 _ZN3cub18CUB_300001_SM_10006detail6reduce18DeviceReduceKernelINS2_10policy_hubIij9CustomMinE10Policy1000EPijS5_iN4cuda3std3__410__identityEEEvT0_PT3_T1_NS0_13GridEvenShareISG_EET2_T4__param_2,
	.param .align 4 .b8 _ZN3cub18CUB_300001_SM_10006detail6reduce18DeviceReduceKernelINS2_10policy_hubIij9CustomMinE10Policy1000EPijS5_iN4cuda3std3__410__identityEEEvT0_PT3_T1_NS0_13GridEvenShareISG_EET2_T4__param_3[40],
	.param .align 1 .b8 _ZN3cub18CUB_300001_SM_10006detail6reduce18DeviceReduceKernelINS2_10policy_hubIij9CustomMinE10Policy1000EPijS5_iN4cuda3std3__410__identityEEEvT0_PT3_T1_NS0_13GridEvenShareISG_EET2_T4__param_4[1],
	.param .align 1 .b8 _ZN3cub18CUB_300001_SM_10006detail6reduce18DeviceReduceKernelINS2_10policy_hubIij9CustomMinE10Policy1000EPijS5_iN4cuda3std3__410__identityEEEvT0_PT3_T1_NS0_13GridEvenShareISG_EET2_T4__param_5[1]
)
.maxntid 256
{
	.reg .pred 	%p<95>;
	.reg .b32 	%r<752>;
	.reg .b64 	%rd<112>;
	// demoted variable
	.shared .align 4 .b8 _ZZN3cub18CUB_300001_SM_10006detail6reduce18DeviceReduceKernelINS2_10policy_hubIij9CustomMinE10Policy1000EPijS5_iN4cuda3std3__410__identityEEEvT0_PT3_T1_NS0_13GridEvenShareISG_EET2_T4_E12temp_storage[44];
	ld.param.u32 	%r1, [_ZN3cub18CUB_300001_SM_10006detail6reduce18DeviceReduceKernelINS2_10policy_hubIij9CustomMinE10Policy1000EPijS5_iN4cuda3std3__410__identityEEEvT0_PT3_T1_NS0_13GridEvenShareISG_EET2_T4__param_3+20];
	ld.param.u64 	%rd1, [_ZN3cub18CUB_300001_SM_10006detail6reduce18DeviceReduceKernelINS2_10policy_hubIij9CustomMinE10Policy1000EPijS5_iN4cuda3std3__410__identityEEEvT0_PT3_T1_NS0_13GridEvenShareISG_EET2_T4__param_0];
	ld.param.u32 	%r2, [_ZN3cub18CUB_300001_SM_10006detail6reduce18DeviceReduceKernelINS2_10policy_hubIij9CustomMinE10Policy1000EPijS5_iN4cuda3std3__410__identityEEEvT0_PT3_T1_NS0_13GridEvenShareISG_EET2_T4__param_3+24];
	mov.u32 	%r3, %ctaid.x;
	shl.b32 	%r4, %r2, 12;
	shl.b32 	%r5, %r3, 12;
	and.b64  	%rd3, %rd1, 15;
	setp.ne.s64 	%p1, %rd3, 0;
	@%p1 bra 	$L__BB2_36;
	sub.s32 	%r6, %r1, %r5;
	setp.gt.u32 	%p48, %r6, 4095;
	@%p48 bra 	$L__BB2_20;
	mov.u32 	%r7, %tid.x;
	setp.ge.u32 	%p65, %r7, %r6;
	mov.b32 	%r705, 0;
	mov.u32 	%r699, %r7;
	@%p65 bra 	$L__BB2_4;
	add.s32 	%r562, %r5, %r7;
	mul.wide.u32 	%rd97, %r562, 4;
	add.s64 	%rd96, %rd1, %rd97;
	// begin inline asm
	ld.global.nc.u32 %r705, [%rd96];
	// end inline asm
	add.s32 	%r699, %r7, 256;
$L__BB2_4:
	setp.ge.u32 	%p66, %r699, %r6;
	@%p66 bra 	$L__BB2_11;
	not.b32 	%r564, %r699;
	add.s32 	%r12, %r1, %r564;
	and.b32  	%r565, %r12, 768;
	setp.eq.s32 	%p67, %r565, 768;
	@%p67 bra 	$L__BB2_8;
	add.s32 	%r696, %r699, %r5;
	shr.u32 	%r566, %r12, 8;
	add.s32 	%r567, %r566, 1;
	and.b32  	%r568, %r567, 3;
	neg.s32 	%r695, %r568;
$L__BB2_7:
	.pragma "nounroll";
	mul.wide.u32 	%rd99, %r696, 4;
	add.s64 	%rd98, %rd1, %rd99;
	// begin inline asm
	ld.global.nc.u32 %r569, [%rd98];
	// end inline asm
	min.s32 	%r705, %r569, %r705;
	add.s32 	%r699, %r699, 256;
	add.s32 	%r696, %r696, 256;
	add.s32 	%r695, %r695, 1;
	setp.ne.s32 	%p68, %r695, 0;
	@%p68 bra 	$L__BB2_7;
$L__BB2_8:
	sub.s32 	%r570, %r12, %r5;
	setp.lt.u32 	%p69, %r570, 768;
	@%p69 bra 	$L__BB2_11;
	add.s32 	%r703, %r699, 512;
	add.s32 	%r702, %r699, %r5;
$L__BB2_10:
	mul.wide.u32 	%rd104, %r702, 4;
	add.s64 	%rd100, %rd1, %rd104;
	// begin inline asm
	ld.global.nc.u32 %r571, [%rd100];
	// end inline asm
	min.s32 	%r575, %r571, %r705;
	add.s32 	%r576, %r702, 256;
	mul.wide.u32 	%rd105, %r576, 4;
	add.s64 	%rd101, %rd1, %rd105;
	// begin inline asm
	ld.global.nc.u32 %r572, [%rd101];
	// end inline asm
	min.s32 	%r577, %r572, %r575;
	add.s32 	%r578, %r702, 512;
	mul.wide.u32 	%rd106, %r578, 4;
	add.s64 	%rd102, %rd1, %rd106;
	// begin inline asm
	ld.global.nc.u32 %r573, [%rd102];
	// end inline asm
	min.s32 	%r579, %r573, %r577;
	add.s32 	%r580, %r702, 768;
	mul.wide.u32 	%rd107, %r580, 4;
	add.s64 	%rd103, %rd1, %rd107;
	// begin inline asm
	ld.global.nc.u32 %r574, [%rd103];
	// end inline asm
	min.s32 	%r705, %r574, %r579;
	add.s32 	%r32, %r703, 1024;
	add.s32 	%r581, %r703, 512;
	add.s32 	%r702, %r702, 1024;
	setp.lt.s32 	%p70, %r581, %r6;
	mov.u32 	%r703, %r32;
	@%p70 bra 	$L__BB2_10;
$L__BB2_11:
	setp.lt.u32 	%p71, %r6, 256;
	@%p71 bra 	$L__BB2_16;
	// begin inline asm
	mov.u32 %r645, %laneid;
	// end inline asm
	mov.b32 	%r648, 1;
	mov.b32 	%r669, 31;
	mov.b32 	%r670, -1;
	// begin inline asm
	shfl.sync.down.b32 %r646, %r705, %r648, %r669, %r670;
	// end inline asm
	setp.gt.s32 	%p87, %r645, 30;
	min.s32 	%r671, %r646, %r705;
	selp.b32 	%r652, %r705, %r671, %p87;
	mov.b32 	%r653, 2;
	// begin inline asm
	shfl.sync.down.b32 %r651, %r652, %r653, %r669, %r670;
	// end inline asm
	setp.gt.s32 	%p88, %r645, 29;
	min.s32 	%r672, %r651, %r652;
	selp.b32 	%r657, %r652, %r672, %p88;
	mov.b32 	%r658, 4;
	// begin inline asm
	shfl.sync.down.b32 %r656, %r657, %r658, %r669, %r670;
	// end inline asm
	setp.gt.s32 	%p89, %r645, 27;
	min.s32 	%r673, %r656, %r657;
	selp.b32 	%r662, %r657, %r673, %p89;
	mov.b32 	%r663, 8;
	// begin inline asm
	shfl.sync.down.b32 %r661, %r662, %r663, %r669, %r670;
	// end inline asm
	setp.gt.s32 	%p90, %r645, 23;
	min.s32 	%r674, %r661, %r662;
	selp.b32 	%r667, %r662, %r674, %p90;
	mov.b32 	%r668, 16;
	// begin inline asm
	shfl.sync.down.b32 %r666, %r667, %r668, %r669, %r670;
	// end inline asm
	setp.gt.s32 	%p91, %r645, 15;
	min.s32 	%r35, %r666, %r667;
	selp.b32 	%r751, %r667, %r35, %p91;
	setp.ne.s32 	%p92, %r645, 0;
	@%p92 bra 	$L__BB2_14;
	shr.u32 	%r675, %r7, 3;
	and.b32  	%r676, %r675, 124;
	mov.u32 	%r677, _ZZN3cub18CUB_300001_SM_10006detail6reduce18DeviceReduceKernelINS2_10policy_hubIij9CustomMinE10Policy1000EPijS5_iN4cuda3std3__410__identityEEEvT0_PT3_T1_NS0_13GridEvenShareISG_EET2_T4_E12temp_storage;
	add.s32 	%r678, %r677, %r676;
	st.shared.u32 	[%r678+8], %r35;
$L__BB2_14:
	bar.sync 	0;
	setp.ne.s32 	%p93, %r7, 0;
	@%p93 bra 	$L__BB2_71;
	ld.shared.u32 	%r679, [_ZZN3cub18CUB_300001_SM_10006detail6reduce18DeviceReduceKernelINS2_10policy_hubIij9CustomMinE10Policy1000EPijS5_iN4cuda3std3__410__identityEEEvT0_PT3_T1_NS0_13GridEvenShareISG_EET2_T4_E12temp_storage+12];
	min.s32 	%r680, %r679, %r751;
	ld.shared.u32 	%r681, [_ZZN3cub18CUB_300001_SM_10006detail6reduce18DeviceReduceKernelINS2_10policy_hubIij9CustomMinE10Policy1000EPijS5_iN4cuda3std3__410__identityEEEvT0_PT3_T1_NS0_13GridEvenShareISG_EET2_T4_E12temp_storage+16];
	min.s32 	%r682, %r681, %r680;
	ld.shared.u32 	%r683, [_ZZN3cub18CUB_300001_SM_10006detail6reduce18DeviceReduceKernelINS2_10policy_hubIij9CustomMinE10Policy1000EPijS5_iN4cuda3std3__410__identityEEEvT0_PT3_T1_NS0_13GridEvenShareISG_EET2_T4_E12temp_storage+20];
	min.s32 	%r684, %r683, %r682;
	ld.shared.u32 	%r685, [_ZZN3cub18CUB_300001_SM_10006detail6reduce18DeviceReduceKernelINS2_10policy_hubIij9CustomMinE10Policy1000EPijS5_iN4cuda3std3__410__identityEEEvT0_PT3_T1_NS0_13GridEvenShareISG_EET2_T4_E12temp_storage+24];
	min.s32 	%r686, %r685, %r684;
	ld.shared.u32 	%r687, [_ZZN3cub18CUB_300001_SM_10006detail6reduce18DeviceReduceKernelINS2_10policy_hubIij9CustomMinE10Policy1000EPijS5_iN4cuda3std3__410__identityEEEvT0_PT3_T1_NS0_13GridEvenShareISG_EET2_T4_E12temp_storage+28];
	min.s32 	%r688, %r687, %r686;
	ld.shared.u32 	%r689, [_ZZN3cub18CUB_300001_SM_10006detail6reduce18DeviceReduceKernelINS2_10policy_hubIij9CustomMinE10Policy1000EPijS5_iN4cuda3std3__410__identityEEEvT0_PT3_T1_NS0_13GridEvenShareISG_EET2_T4_E12temp_storage+32];
	min.s32 	%r690, %r689, %r688;
	ld.shared.u32 	%r691, [_ZZN3cub18CUB_300001_SM_10006detail6reduce18DeviceReduceKernelINS2_10policy_hubIij9CustomMinE10Policy1000EPijS5_iN4cuda3std3__410__identityEEEvT0_PT3_T1_NS0_13GridEvenShareISG_EET2_T4_E12temp_storage+36];
	min.s32 	%r751, %r691, %r690;
	bra.uni 	$L__BB2_71;
$L__BB2_16:
	// begin inline asm
	mov.u32 %r582, %laneid;
	// end inline asm
	and.b32  	%r608, %r7, 992;
	add.s32 	%r609, %r608, 32;
	setp.gt.u32 	%p72, %r609, %r6;
	not.b32 	%r610, %r608;
	add.s32 	%r611, %r6, %r610;
	selp.b32 	%r606, %r611, 31, %p72;
	mov.b32 	%r585, 1;
	mov.b32 	%r607, -1;
	// begin inline asm
	shfl.sync.down.b32 %r583, %r705, %r585, %r606, %r607;
	// end inline asm
	setp.lt.s32 	%p73, %r582, %r606;
	min.s32 	%r612, %r583, %r705;
	selp.b32 	%r589, %r612, %r705, %p73;
	mov.b32 	%r590, 2;
	// begin inline asm
	shfl.sync.down.b32 %r588, %r589, %r590, %r606, %r607;
	// end inline asm
	add.s32 	%r613, %r582, 2;
	setp.gt.s32 	%p74, %r613, %r606;
	min.s32 	%r614, %r588, %r589;
	selp.b32 	%r594, %r589, %r614, %p74;
	mov.b32 	%r595, 4;
	// begin inline asm
	shfl.sync.down.b32 %r593, %r594, %r595, %r606, %r607;
	// end inline asm
	add.s32 	%r615, %r582, 4;
	setp.gt.s32 	%p75, %r615, %r606;
	min.s32 	%r616, %r593, %r594;
	selp.b32 	%r599, %r594, %r616, %p75;
	mov.b32 	%r600, 8;
	// begin inline asm
	shfl.sync.down.b32 %r598, %r599, %r600, %r606, %r607;
	// end inline asm
	add.s32 	%r617, %r582, 8;
	setp.gt.s32 	%p76, %r617, %r606;
	min.s32 	%r618, %r598, %r599;
	selp.b32 	%r604, %r599, %r618, %p76;
	mov.b32 	%r605, 16;
	// begin inline asm
	shfl.sync.down.b32 %r603, %r604, %r605, %r606, %r607;
	// end inline asm
	add.s32 	%r619, %r582, 16;
	setp.gt.s32 	%p77, %r619, %r606;
	min.s32 	%r620, %r603, %r604;
	selp.b32 	%r751, %r604, %r620, %p77;
	setp.ne.s32 	%p78, %r582, 0;
	@%p78 bra 	$L__BB2_18;
	shr.u32 	%r621, %r7, 3;
	and.b32  	%r622, %r621, 124;
	mov.u32 	%r623, _ZZN3cub18CUB_300001_SM_10006detail6reduce18DeviceReduceKernelINS2_10policy_hubIij9CustomMinE10Policy1000EPijS5_iN4cuda3std3__410__identityEEEvT0_PT3_T1_NS0_13GridEvenShareISG_EET2_T4_E12temp_storage;
	add.s32 	%r624, %r623, %r622;
	st.shared.u32 	[%r624+8], %r751;
$L__BB2_18:
	bar.sync 	0;
	setp.ne.s32 	%p79, %r7, 0;
	@%p79 bra 	$L__BB2_71;
	setp.gt.u32 	%p80, %r6, 32;
	ld.shared.u32 	%r625, [_ZZN3cub18CUB_300001_SM_10006detail6reduce18DeviceReduceKernelINS2_10policy_hubIij9CustomMinE10Policy1000EPijS5_iN4cuda3std3__410__identityEEEvT0_PT3_T1_NS0_13GridEvenShareISG_EET2_T4_E12temp_storage+12];
	min.s32 	%r626, %r625, %r751;
	selp.b32 	%r627, %r626, %r751, %p80;
	setp.gt.u32 	%p81, %r6, 64;
	ld.shared.u32 	%r628, [_ZZN3cub18CUB_300001_SM_10006detail6reduce18DeviceReduceKernelINS2_10policy_hubIij9CustomMinE10Policy1000EPijS5_iN4cuda3std3__410__identityEEEvT0_PT3_T1_NS0_13GridEvenShareISG_EET2_T4_E12temp_storage+16];
	min.s32 	%r629, %r628, %r627;
	selp.b32 	%r630, %r629, %r627, %p81;
	setp.gt.u32 	%p82, %r6, 96;
	ld.shared.u32 	%r631, [_ZZN3cub18CUB_300001_SM_10006detail6reduce18DeviceReduceKernelINS2_10policy_hubIij9CustomMinE10Policy1000EPijS5_iN4cuda3std3__410__identityEEEvT0_PT3_T1_NS0_13GridEvenShareISG_EET2_T4_E12temp_storage+20];
	min.s32 	%r632, %r631, %r630;
	selp.b32 	%r633, %r632, %r630, %p82;
	setp.gt.u32 	%p83, %r6, 128;
	ld.shared.u32 	%r634, [_ZZN3cub18CUB_300001_SM_10006detail6reduce18DeviceReduceKernelINS2_10policy_hubIij9CustomMinE10Policy1000EPijS5_iN4cuda3std3__410__identityEEEvT0_PT3_T1_NS0_13GridEvenShareISG_EET2_T4_E12temp_storage+24];
	min.s32 	%r635, %r634, %r633;
	selp.b32 	%r636, %r635, %r633, %p83;
	setp.gt.u32 	%p84, %r6, 160;
	ld.shared.u32 	%r637, [_ZZN3cub18CUB_300001_SM_10006detail6reduce18DeviceReduceKernelINS2_10policy_hubIij9CustomMinE10Policy1000EPijS5_iN4cuda3std3__410__identityEEEvT0_PT3_T1_NS0_13GridEvenShareISG_EET2_T4_E12temp_storage+28];
	min.s32 	%r638, %r637, %r636;
	selp.b32 	%r639, %r638, %r636, %p84;
	setp.gt.u32 	%p85, %r6, 192;
	ld.shared.u32 	%r640, [_ZZN3cub18CUB_300001_SM_10006detail6reduce18DeviceReduceKernelINS2_10policy_hubIij9CustomMinE10Policy1000EPijS5_iN4cuda3std3__410__identityEEEvT0_PT3_T1_NS0_13GridEvenShareISG_EET2_T4_E12temp_storage+32];
	min.s32 	%r641, %r640, %r639;
	selp.b32 	%r642, %r641, %r639, %p85;
	setp.gt.u32 	%p86, %r6, 224;
	ld.shared.u32 	%r643, [_ZZN3cub18CUB_300001_SM_10006detail6reduce18DeviceReduceKernelINS2_10policy_hubIij9CustomMinE10Policy1000EPijS5_iN4cuda3std3__410__identityEEEvT0_PT3_T1_NS0_13GridEvenShareISG_EET2_T4_E12temp_storage+36];
	min.s32 	%r644, %r643, %r642;
	selp.b32 	%r751, %r644, %r642, %p86;
	bra.uni 	$L__BB2_71;
$L__BB2_20:
	mov.u32 	%r40, %tid.x;
	shl.b32 	%r41, %r40, 2;
	add.s32 	%r426, %r5, %r41;
	mul.wide.u32 	%rd72, %r426, 4;
	add.s64 	%rd62, %rd1, %rd72;
	// begin inline asm
	ld.global.nc.v2.u64 {%rd60, %rd61}, [%rd62];
	// end inline asm
	mov.b64 	{%r427, %r428}, %rd61;
	mov.b64 	{%r429, %r430}, %rd60;
	add.s64 	%rd65, %rd62, 4096;
	// begin inline asm
	ld.global.nc.v2.u64 {%rd63, %rd64}, [%rd65];
	// end inline asm
	mov.b64 	{%r431, %r432}, %rd64;
	mov.b64 	{%r433, %r434}, %rd63;
	add.s64 	%rd68, %rd62, 8192;
	// begin inline asm
	ld.global.nc.v2.u64 {%rd66, %rd67}, [%rd68];
	// end inline asm
	mov.b64 	{%r435, %r436}, %rd67;
	mov.b64 	{%r437, %r438}, %rd66;
	add.s64 	%rd71, %rd62, 12288;
	// begin inline asm
	ld.global.nc.v2.u64 {%rd69, %rd70}, [%rd71];
	// end inline asm
	mov.b64 	{%r439, %r440}, %rd70;
	mov.b64 	{%r441, %r442}, %rd69;
	min.s32 	%r443, %r430, %r429;
	min.s32 	%r444, %r427, %r443;
	min.s32 	%r445, %r428, %r444;
	min.s32 	%r446, %r433, %r445;
	min.s32 	%r447, %r434, %r446;
	min.s32 	%r448, %r431, %r447;
	min.s32 	%r449, %r432, %r448;
	min.s32 	%r450, %r437, %r449;
	min.s32 	%r451, %r438, %r450;
	min.s32 	%r452, %r435, %r451;
	min.s32 	%r453, %r436, %r452;
	min.s32 	%r454, %r441, %r453;
	min.s32 	%r455, %r442, %r454;
	min.s32 	%r456, %r439, %r455;
	min.s32 	%r721, %r440, %r456;
	setp.lt.u32 	%p49, %r6, %r4;
	@%p49 bra 	$L__BB2_32;
	add.s32 	%r43, %r4, %r5;
	add.s32 	%r707, %r43, 256;
	add.s32 	%r706, %r43, %r40;
	mov.b32 	%r708, 0;
$L__BB2_22:
	add.s32 	%r5, %r5, %r4;
	add.s32 	%r458, %r1, -4096;
	setp.gt.u32 	%p50, %r5, %r458;
	@%p50 bra 	$L__BB2_24;
	add.s32 	%r459, %r5, %r41;
	mul.wide.u32 	%rd85, %r459, 4;
	add.s64 	%rd75, %rd1, %rd85;
	// begin inline asm
	ld.global.nc.v2.u64 {%rd73, %rd74}, [%rd75];
	// end inline asm
	mov.b64 	{%r460, %r461}, %rd74;
	mov.b64 	{%r462, %r463}, %rd73;
	add.s64 	%rd78, %rd75, 4096;
	// begin inline asm
	ld.global.nc.v2.u64 {%rd76, %rd77}, [%rd78];
	// end inline asm
	mov.b64 	{%r464, %r465}, %rd77;
	mov.b64 	{%r466, %r467}, %rd76;
	add.s64 	%rd81, %rd75, 8192;
	// begin inline asm
	ld.global.nc.v2.u64 {%rd79, %rd80}, [%rd81];
	// end inline asm
	mov.b64 	{%r468, %r469}, %rd80;
	mov.b64 	{%r470, %r471}, %rd79;
	add.s64 	%rd84, %rd75, 12288;
	// begin inline asm
	ld.global.nc.v2.u64 {%rd82, %rd83}, [%rd84];
	// end inline asm
	mov.b64 	{%r472, %r473}, %rd83;
	mov.b64 	{%r474, %r475}, %rd82;
	min.s32 	%r476, %r462, %r721;
	min.s32 	%r477, %r463, %r476;
	min.s32 	%r478, %r460, %r477;
	min.s32 	%r479, %r461, %r478;
	min.s32 	%r480, %r466, %r479;
	min.s32 	%r481, %r467, %r480;
	min.s32 	%r482, %r464, %r481;
	min.s32 	%r483, %r465, %r482;
	min.s32 	%r484, %r470, %r483;
	min.s32 	%r485, %r471, %r484;
	min.s32 	%r486, %r468, %r485;
	min.s32 	%r487, %r469, %r486;
	min.s32 	%r488, %r474, %r487;
	min.s32 	%r489, %r475, %r488;
	min.s32 	%r490, %r472, %r489;
	min.s32 	%r721, %r473, %r490;
	sub.s32 	%r491, %r1, %r5;
	setp.lt.u32 	%p51, %r491, %r4;
	add.s32 	%r708, %r708, 1;
	add.s32 	%r707, %r707, %r4;
	add.s32 	%r706, %r706, %r4;
	@%p51 bra 	$L__BB2_32;
	bra.uni 	$L__BB2_22;
$L__BB2_24:
	setp.le.u32 	%p52, %r1, %r5;
	@%p52 bra 	$L__BB2_32;
	sub.s32 	%r56, %r1, %r5;
	setp.ge.s32 	%p53, %r40, %r56;
	@%p53 bra 	$L__BB2_32;
	not.b32 	%r493, %r40;
	add.s32 	%r494, %r1, %r493;
	sub.s32 	%r495, %r494, %r43;
	mul.lo.s32 	%r496, %r2, %r708;
	shl.b32 	%r497, %r496, 12;
	sub.s32 	%r57, %r495, %r497;
	shr.u32 	%r498, %r494, 8;
	add.s32 	%r58, %r498, 1;
	and.b32  	%r499, %r494, 768;
	setp.eq.s32 	%p54, %r499, 768;
	mov.u32 	%r715, %r40;
	@%p54 bra 	$L__BB2_29;
	and.b32  	%r500, %r58, 3;
	neg.s32 	%r711, %r500;
	mov.u32 	%r715, %r40;
$L__BB2_28:
	.pragma "nounroll";
	mul.wide.u32 	%rd87, %r706, 4;
	add.s64 	%rd86, %rd1, %rd87;
	// begin inline asm
	ld.global.nc.u32 %r501, [%rd86];
	// end inline asm
	min.s32 	%r721, %r501, %r721;
	add.s32 	%r715, %r715, 256;
	add.s32 	%r706, %r706, 256;
	add.s32 	%r711, %r711, 1;
	setp.ne.s32 	%p55, %r711, 0;
	@%p55 bra 	$L__BB2_28;
$L__BB2_29:
	setp.lt.u32 	%p56, %r57, 768;
	@%p56 bra 	$L__BB2_32;
	add.s32 	%r719, %r715, 512;
	add.s32 	%r718, %r715, %r707;
$L__BB2_31:
	add.s32 	%r506, %r718, -256;
	mul.wide.u32 	%rd92, %r506, 4;
	add.s64 	%rd88, %rd1, %rd92;
	// begin inline asm
	ld.global.nc.u32 %r502, [%rd88];
	// end inline asm
	min.s32 	%r507, %r502, %r721;
	mul.wide.u32 	%rd93, %r718, 4;
	add.s64 	%rd89, %rd1, %rd93;
	// begin inline asm
	ld.global.nc.u32 %r503, [%rd89];
	// end inline asm
	min.s32 	%r508, %r503, %r507;
	add.s32 	%r509, %r718, 256;
	mul.wide.u32 	%rd94, %r509, 4;
	add.s64 	%rd90, %rd1, %rd94;
	// begin inline asm
	ld.global.nc.u32 %r504, [%rd90];
	// end inline asm
	min.s32 	%r510, %r504, %r508;
	add.s32 	%r511, %r718, 512;
	mul.wide.u32 	%rd95, %r511, 4;
	add.s64 	%rd91, %rd1, %rd95;
	// begin inline asm
	ld.global.nc.u32 %r505, [%rd91];
	// end inline asm
	min.s32 	%r721, %r505, %r510;
	add.s32 	%r77, %r719, 1024;
	add.s32 	%r512, %r719, 512;
	add.s32 	%r718, %r718, 1024;
	setp.lt.s32 	%p57, %r512, %r56;
	mov.u32 	%r719, %r77;
	@%p57 bra 	$L__BB2_31;
$L__BB2_32:
	// begin inline asm
	mov.u32 %r513, %laneid;
	// end inline asm
	mov.b32 	%r516, 1;
	mov.b32 	%r537, 31;
	mov.b32 	%r538, -1;
	// begin inline asm
	shfl.sync.down.b32 %r514, %r721, %r516, %r537, %r538;
	// end inline asm
	setp.gt.s32 	%p58, %r513, 30;
	min.s32 	%r539, %r514, %r721;
	selp.b32 	%r520, %r721, %r539, %p58;
	mov.b32 	%r521, 2;
	// begin inline asm
	shfl.sync.down.b32 %r519, %r520, %r521, %r537, %r538;
	// end inline asm
	setp.gt.s32 	%p59, %r513, 29;
	min.s32 	%r540, %r519, %r520;
	selp.b32 	%r525, %r520, %r540, %p59;
	mov.b32 	%r526, 4;
	// begin inline asm
	shfl.sync.down.b32 %r524, %r525, %r526, %r537, %r538;
	// end inline asm
	setp.gt.s32 	%p60, %r513, 27;
	min.s32 	%r541, %r524, %r525;
	selp.b32 	%r530, %r525, %r541, %p60;
	mov.b32 	%r531, 8;
	// begin inline asm
	shfl.sync.down.b32 %r529, %r530, %r531, %r537, %r538;
	// end inline asm
	setp.gt.s32 	%p61, %r513, 23;
	min.s32 	%r542, %r529, %r530;
	selp.b32 	%r535, %r530, %r542, %p61;
	mov.b32 	%r536, 16;
	// begin inline asm
	shfl.sync.down.b32 %r534, %r535, %r536, %r537, %r538;
	// end inline asm
	setp.gt.s32 	%p62, %r513, 15;
	min.s32 	%r80, %r534, %r535;
	selp.b32 	%r751, %r535, %r80, %p62;
	setp.ne.s32 	%p63, %r513, 0;
	@%p63 bra 	$L__BB2_34;
	shr.u32 	%r543, %r40, 3;
	and.b32  	%r544, %r543, 124;
	mov.u32 	%r545, _ZZN3cub18CUB_300001_SM_10006detail6reduce18DeviceReduceKernelINS2_10policy_hubIij9CustomMinE10Policy1000EPijS5_iN4cuda3std3__410__identityEEEvT0_PT3_T1_NS0_13GridEvenShareISG_EET2_T4_E12temp_storage;
	add.s32 	%r546, %r545, %r544;
	st.shared.u32 	[%r546+8], %r80;
$L__BB2_34:
	bar.sync 	0;
	setp.ne.s32 	%p64, %r40, 0;
	@%p64 bra 	$L__BB2_71;
	ld.shared.u32 	%r547, [_ZZN3cub18CUB_300001_SM_10006detail6reduce18DeviceReduceKernelINS2_10policy_hubIij9CustomMinE10Policy1000EPijS5_iN4cuda3std3__410__identityEEEvT0_PT3_T1_NS0_13GridEvenShareISG_EET2_T4_E12temp_storage+12];
	min.s32 	%r548, %r547, %r751;
	ld.shared.u32 	%r549, [_ZZN3cub18CUB_300001_SM_10006detail6reduce18DeviceReduceKernelINS2_10policy_hubIij9CustomMinE10Policy1000EPijS5_iN4cuda3std3__410__identityEEEvT0_PT3_T1_NS0_13GridEvenShareISG_EET2_T4_E12temp_storage+16];
	min.s32 	%r550, %r549, %r548;
	ld.shared.u32 	%r551, [_ZZN3cub18CUB_300001_SM_10006detail6reduce18DeviceReduceKernelINS2_10policy_hubIij9CustomMinE10Policy1000EPijS5_iN4cuda3std3__410__identityEEEvT0_PT3_T1_NS0_13GridEvenShareISG_EET2_T4_E12temp_storage+20];
	min.s32 	%r552, %r551, %r550;
	ld.shared.u32 	%r553, [_ZZN3cub18CUB_300001_SM_10006detail6reduce18DeviceReduceKernelINS2_10policy_hubIij9CustomMinE10Policy1000EPijS5_iN4cuda3std3__410__identityEEEvT0_PT3_T1_NS0_13GridEvenShareISG_EET2_T4_E12temp_storage+24];
	min.s32 	%r554, %r553, %r552;
	ld.shared.u32 	%r555, [_ZZN3cub18CUB_300001_SM_10006detail6reduce18DeviceReduceKernelINS2_10policy_hubIij9CustomMinE10Policy1000EPijS5_iN4cuda3std3__410__identityEEEvT0_PT3_T1_NS0_13GridEvenShareISG_EET2_T4_E12temp_storage+28];
	min.s32 	%r556, %r555, %r554;
	ld.shared.u32 	%r557, [_ZZN3cub18CUB_300001_SM_10006detail6reduce18DeviceReduceKernelINS2_10policy_hubIij9CustomMinE10Policy1000EPijS5_iN4cuda3std3__410__identityEEEvT0_PT3_T1_NS0_13GridEvenShareISG_EET2_T4_E12temp_storage+32];
	min.s32 	%r558, %r557, %r556;
	ld.shared.u32 	%r559, [_ZZN3cub18CUB_300001_SM_10006detail6reduce18DeviceReduceKernelINS2_10policy_hubIij9CustomMinE10Policy1000EPijS5_iN4cuda3std3__410__identityEEEvT0_PT3_T1_NS0_13GridEvenShareISG_EET2_T4_E12temp_storage+36];
	min.s32 	%r751, %r559, %r558;
	bra.uni 	$L__BB2_71;
$L__BB2_36:
	sub.s32 	%r83, %r1, %r5;
	setp.gt.u32 	%p2, %r83, 4095;
	@%p2 bra 	$L__BB2_55;
	mov.u32 	%r84, %tid.x;
	setp.ge.u32 	%p19, %r84, %r83;
	mov.b32 	%r734, 0;
	mov.u32 	%r728, %r84;
	@%p19 bra 	$L__BB2_39;
	add.s32 	%r296, %r5, %r84;
	mul.wide.u32 	%rd49, %r296, 4;
	add.s64 	%rd48, %rd1, %rd49;
	// begin inline asm
	ld.global.nc.u32 %r734, [%rd48];
	// end inline asm
	add.s32 	%r728, %r84, 256;
$L__BB2_39:
	setp.ge.u32 	%p20, %r728, %r83;
	@%p20 bra 	$L__BB2_46;
	not.b32 	%r298, %r728;
	add.s32 	%r89, %r1, %r298;
	and.b32  	%r299, %r89, 768;
	setp.eq.s32 	%p21, %r299, 768;
	@%p21 bra 	$L__BB2_43;
	add.s32 	%r725, %r728, %r5;
	shr.u32 	%r300, %r89, 8;
	add.s32 	%r301, %r300, 1;
	and.b32  	%r302, %r301, 3;
	neg.s32 	%r724, %r302;
$L__BB2_42:
	.pragma "nounroll";
	mul.wide.u32 	%rd51, %r725, 4;
	add.s64 	%rd50, %rd1, %rd51;
	// begin inline asm
	ld.global.nc.u32 %r303, [%rd50];
	// end inline asm
	min.s32 	%r734, %r303, %r734;
	add.s32 	%r728, %r728, 256;
	add.s32 	%r725, %r725, 256;
	add.s32 	%r724, %r724, 1;
	setp.ne.s32 	%p22, %r724, 0;
	@%p22 bra 	$L__BB2_42;
$L__BB2_43:
	sub.s32 	%r304, %r89, %r5;
	setp.lt.u32 	%p23, %r304, 768;
	@%p23 bra 	$L__BB2_46;
	add.s32 	%r732, %r728, 512;
	add.s32 	%r731, %r728, %r5;
$L__BB2_45:
	mul.wide.u32 	%rd56, %r731, 4;
	add.s64 	%rd52, %rd1, %rd56;
	// begin inline asm
	ld.global.nc.u32 %r305, [%rd52];
	// end inline asm
	min.s32 	%r309, %r305, %r734;
	add.s32 	%r310, %r731, 256;
	mul.wide.u32 	%rd57, %r310, 4;
	add.s64 	%rd53, %rd1, %rd57;
	// begin inline asm
	ld.global.nc.u32 %r306, [%rd53];
	// end inline asm
	min.s32 	%r311, %r306, %r309;
	add.s32 	%r312, %r731, 512;
	mul.wide.u32 	%rd58, %r312, 4;
	add.s64 	%rd54, %rd1, %rd58;
	// begin inline asm
	ld.global.nc.u32 %r307, [%rd54];
	// end inline asm
	min.s32 	%r313, %r307, %r311;
	add.s32 	%r314, %r731, 768;
	mul.wide.u32 	%rd59, %r314, 4;
	add.s64 	%rd55, %rd1, %rd59;
	// begin inline asm
	ld.global.nc.u32 %r308, [%rd55];
	// end inline asm
	min.s32 	%r734, %r308, %r313;
	add.s32 	%r109, %r732, 1024;
	add.s32 	%r315, %r732, 512;
	add.s32 	%r731, %r731, 1024;
	setp.lt.s32 	%p24, %r315, %r83;
	mov.u32 	%r732, %r109;
	@%p24 bra 	$L__BB2_45;
$L__BB2_46:
	setp.lt.u32 	%p25, %r83, 256;
	@%p25 bra 	$L__BB2_51;
	// begin inline asm
	mov.u32 %r379, %laneid;
	// end inline asm
	mov.b32 	%r382, 1;
	mov.b32 	%r403, 31;
	mov.b32 	%r404, -1;
	// begin inline asm
	shfl.sync.down.b32 %r380, %r734, %r382, %r403, %r404;
	// end inline asm
	setp.gt.s32 	%p41, %r379, 30;
	min.s32 	%r405, %r380, %r734;
	selp.b32 	%r386, %r734, %r405, %p41;
	mov.b32 	%r387, 2;
	// begin inline asm
	shfl.sync.down.b32 %r385, %r386, %r387, %r403, %r404;
	// end inline asm
	setp.gt.s32 	%p42, %r379, 29;
	min.s32 	%r406, %r385, %r386;
	selp.b32 	%r391, %r386, %r406, %p42;
	mov.b32 	%r392, 4;
	// begin inline asm
	shfl.sync.down.b32 %r390, %r391, %r392, %r403, %r404;
	// end inline asm
	setp.gt.s32 	%p43, %r379, 27;
	min.s32 	%r407, %r390, %r391;
	selp.b32 	%r396, %r391, %r407, %p43;
	mov.b32 	%r397, 8;
	// begin inline asm
	shfl.sync.down.b32 %r395, %r396, %r397, %r403, %r404;
	// end inline asm
	setp.gt.s32 	%p44, %r379, 23;
	min.s32 	%r408, %r395, %r396;
	selp.b32 	%r401, %r396, %r408, %p44;
	mov.b32 	%r402, 16;
	// begin inline asm
	shfl.sync.down.b32 %r400, %r401, %r402, %r403, %r404;
	// end inline asm
	setp.gt.s32 	%p45, %r379, 15;
	min.s32 	%r112, %r400, %r401;
	selp.b32 	%r751, %r401, %r112, %p45;
	setp.ne.s32 	%p46, %r379, 0;
	@%p46 bra 	$L__BB2_49;
	shr.u32 	%r409, %r84, 3;
	and.b32  	%r410, %r409, 124;
	mov.u32 	%r411, _ZZN3cub18CUB_300001_SM_10006detail6reduce18DeviceReduceKernelINS2_10policy_hubIij9CustomMinE10Policy1000EPijS5_iN4cuda3std3__410__identityEEEvT0_PT3_T1_NS0_13GridEvenShareISG_EET2_T4_E12temp_storage;
	add.s32 	%r412, %r411, %r410;
	st.shared.u32 	[%r412+8], %r112;
$L__BB2_49:
	bar.sync 	0;
	setp.ne.s32 	%p47, %r84, 0;
	@%p47 bra 	$L__BB2_71;
	ld.shared.u32 	%r413, [_ZZN3cub18CUB_300001_SM_10006detail6reduce18DeviceReduceKernelINS2_10policy_hubIij9CustomMinE10Policy1000EPijS5_iN4cuda3std3__410__identityEEEvT0_PT3_T1_NS0_13GridEvenShareISG_EET2_T4_E12temp_storage+12];
	min.s32 	%r414, %r413, %r751;
	ld.shared.u32 	%r415, [_ZZN3cub18CUB_300001_SM_10006detail6reduce18DeviceReduceKernelINS2_10policy_hubIij9CustomMinE10Policy1000EPijS5_iN4cuda3std3__410__identityEEEvT0_PT3_T1_NS0_13GridEvenShareISG_EET2_T4_E12temp_storage+16];
	min.s32 	%r416, %r415, %r414;
	ld.shared.u32 	%r417, [_ZZN3cub18CUB_300001_SM_10006detail6reduce18DeviceReduceKernelINS2_10policy_hubIij9CustomMinE10Policy1000EPijS5_iN4cuda3std3__410__identityEEEvT0_PT3_T1_NS0_13GridEvenShareISG_EET2_T4_E12temp_storage+20];
	min.s32 	%r418, %r417, %r416;
	ld.shared.u32 	%r419, [_ZZN3cub18CUB_300001_SM_10006detail6reduce18DeviceReduceKernelINS2_10policy_hubIij9CustomMinE10Policy1000EPijS5_iN4cuda3std3__410__identityEEEvT0_PT3_T1_NS0_13GridEvenShareISG_EET2_T4_E12temp_storage+24];
	min.s32 	%r420, %r419, %r418;
	ld.shared.u32 	%r421, [_ZZN3cub18CUB_300001_SM_10006detail6reduce18DeviceReduceKernelINS2_10policy_hubIij9CustomMinE10Policy1000EPijS5_iN4cuda3std3__410__identityEEEvT0_PT3_T1_NS0_13GridEvenShareISG_EET2_T4_E12temp_storage+28];
	min.s32 	%r422, %r421, %r420;
	ld.shared.u32 	%r423, [_ZZN3cub18CUB_300001_SM_10006detail6reduce18DeviceReduceKernelINS2_10policy_hubIij9CustomMinE10Policy1000EPijS5_iN4cuda3std3__410__identityEEEvT0_PT3_T1_NS0_13GridEvenShareISG_EET2_T4_E12temp_storage+32];
	min.s32 	%r424, %r423, %r422;
	ld.shared.u32 	%r425, [_ZZN3cub18CUB_300001_SM_10006detail6reduce18DeviceReduceKernelINS2_10policy_hubIij9CustomMinE10Policy1000EPijS5_iN4cuda3std3__410__identityEEEvT0_PT3_T1_NS0_13GridEvenShareISG_EET2_T4_E12temp_storage+36];
	min.s32 	%r751, %r425, %r424;
	bra.uni 	$L__BB2_71;
$L__BB2_51:
	// begin inline asm
	mov.u32 %r316, %laneid;
	// end inline asm
	and.b32  	%r342, %r84, 992;
	add.s32 	%r343, %r342, 32;
	setp.gt.u32 	%p26, %r343, %r83;
	not.b32 	%r344, %r342;
	add.s32 	%r345, %r83, %r344;
	selp.b32 	%r340, %r345, 31, %p26;
	mov.b32 	%r319, 1;
	mov.b32 	%r341, -1;
	// begin inline asm
	shfl.sync.down.b32 %r317, %r734, %r319, %r340, %r341;
	// end inline asm
	setp.lt.s32 	%p27, %r316, %r340;
	min.s32 	%r346, %r317, %r734;
	selp.b32 	%r323, %r346, %r734, %p27;
	mov.b32 	%r324, 2;
	// begin inline asm
	shfl.sync.down.b32 %r322, %r323, %r324, %r340, %r341;
	// end inline asm
	add.s32 	%r347, %r316, 2;
	setp.gt.s32 	%p28, %r347, %r340;
	min.s32 	%r348, %r322, %r323;
	selp.b32 	%r328, %r323, %r348, %p28;
	mov.b32 	%r329, 4;
	// begin inline asm
	shfl.sync.down.b32 %r327, %r328, %r329, %r340, %r341;
	// end inline asm
	add.s32 	%r349, %r316, 4;
	setp.gt.s32 	%p29, %r349, %r340;
	min.s32 	%r350, %r327, %r328;
	selp.b32 	%r333, %r328, %r350, %p29;
	mov.b32 	%r334, 8;
	// begin inline asm
	shfl.sync.down.b32 %r332, %r333, %r334, %r340, %r341;
	// end inline asm
	add.s32 	%r351, %r316, 8;
	setp.gt.s32 	%p30, %r351, %r340;
	min.s32 	%r352, %r332, %r333;
	selp.b32 	%r338, %r333, %r352, %p30;
	mov.b32 	%r339, 16;
	// begin inline asm
	shfl.sync.down.b32 %r337, %r338, %r339, %r340, %r341;
	// end inline asm
	add.s32 	%r353, %r316, 16;
	setp.gt.s32 	%p31, %r353, %r340;
	min.s32 	%r354, %r337, %r338;
	selp.b32 	%r751, %r338, %r354, %p31;
	setp.ne.s32 	%p32, %r316, 0;
	@%p32 bra 	$L__BB2_53;
	shr.u32 	%r355, %r84, 3;
	and.b32  	%r356, %r355, 124;
	mov.u32 	%r357, _ZZN3cub18CUB_300001_SM_10006detail6reduce18DeviceReduceKernelINS2_10policy_hubIij9CustomMinE10Policy1000EPijS5_iN4cuda3std3__410__identityEEEvT0_PT3_T1_NS0_13GridEvenShareISG_EET2_T4_E12temp_storage;
	add.s32 	%r358, %r357, %r356;
	st.shared.u32 	[%r358+8], %r751;
$L__BB2_53:
	bar.sync 	0;
	setp.ne.s32 	%p33, %r84, 0;
	@%p33 bra 	$L__BB2_71;
	setp.gt.u32 	%p34, %r83, 32;
	ld.shared.u32 	%r359, [_ZZN3cub18CUB_300001_SM_10006detail6reduce18DeviceReduceKernelINS2_10policy_hubIij9CustomMinE10Policy1000EPijS5_iN4cuda3std3__410__identityEEEvT0_PT3_T1_NS0_13GridEvenShareISG_EET2_T4_E12temp_storage+12];
	min.s32 	%r360, %r359, %r751;
	selp.b32 	%r361, %r360, %r751, %p34;
	setp.gt.u32 	%p35, %r83, 64;
	ld.shared.u32 	%r362, [_ZZN3cub18CUB_300001_SM_10006detail6reduce18DeviceReduceKernelINS2_10policy_hubIij9CustomMinE10Policy1000EPijS5_iN4cuda3std3__410__identityEEEvT0_PT3_T1_NS0_13GridEvenShareISG_EET2_T4_E12temp_storage+16];
	min.s32 	%r363, %r362, %r361;
	selp.b32 	%r364, %r363, %r361, %p35;
	setp.gt.u32 	%p36, %r83, 96;
	ld.shared.u32 	%r365, [_ZZN3cub18CUB_300001_SM_10006detail6reduce18DeviceReduceKernelINS2_10policy_hubIij9CustomMinE10Policy1000EPijS5_iN4cuda3std3__410__identityEEEvT0_PT3_T1_NS0_13GridEvenShareISG_EET2_T4_E12temp_storage+20];
	min.s32 	%r366, %r365, %r364;
	selp.b32 	%r367, %r366, %r364, %p36;
	setp.gt.u32 	%p37, %r83, 128;
	ld.shared.u32 	%r368, [_ZZN3cub18CUB_300001_SM_10006detail6reduce18DeviceReduceKernelINS2_10policy_hubIij9CustomMinE10Policy1000EPijS5_iN4cuda3std3__410__identityEEEvT0_PT3_T1_NS0_13GridEvenShareISG_EET2_T4_E12temp_storage+24];
	min.s32 	%r369, %r368, %r367;
	selp.b32 	%r370, %r369, %r367, %p37;
	setp.gt.u32 	%p38, %r83, 160;
	ld.shared.u32 	%r371, [_ZZN3cub18CUB_300001_SM_10006detail6reduce18DeviceReduceKernelINS2_10policy_hubIij9CustomMinE10Policy1000EPijS5_iN4cuda3std3__410__identityEEEvT0_PT3_T1_NS0_13GridEvenShareISG_EET2_T4_E12temp_storage+28];
	min.s32 	%r372, %r371, %r370;
	selp.b32 	%r373, %r372, %r370, %p38;
	setp.gt.u32 	%p39, %r83, 192;
	ld.shared.u32 	%r374, [_ZZN3cub18CUB_300001_SM_10006detail6reduce18DeviceReduceKernelINS2_10policy_hubIij9CustomMinE10Policy1000EPijS5_iN4cuda3std3__410__identityEEEvT0_PT3_T1_NS0_13GridEvenShareISG_EET2_T4_E12temp_storage+32];
	min.s32 	%r375, %r374, %r373;
	selp.b32 	%r376, %r375, %r373, %p39;
	setp.gt.u32 	%p40, %r83, 224;
	ld.shared.u32 	%r377, [_ZZN3cub18CUB_300001_SM_10006detail6reduce18DeviceReduceKernelINS2_10policy_hubIij9CustomMinE10Policy1000EPijS5_iN4cuda3std3__410__identityEEEvT0_PT3_T1_NS0_13GridEvenShareISG_EET2_T4_E12temp_storage+36];
	min.s32 	%r378, %r377, %r376;
	selp.b32 	%r751, %r378, %r376, %p40;
	bra.uni 	$L__BB2_71;
$L__BB2_55:
	mov.u32 	%r117, %tid.x;
	add.s32 	%r176, %r117, %r5;
	mul.wide.u32 	%rd20, %r176, 4;
	add.s64 	%rd4, %rd1, %rd20;
	// begin inline asm
	ld.global.nc.u32 %r160, [%rd4];
	// end inline asm
	add.s64 	%rd5, %rd4, 1024;
	// begin inline asm
	ld.global.nc.u32 %r161, [%rd5];
	// end inline asm
	add.s64 	%rd6, %rd4, 2048;
	// begin inline asm
	ld.global.nc.u32 %r162, [%rd6];
	// end inline asm
	add.s64 	%rd7, %rd4, 3072;
	// begin inline asm
	ld.global.nc.u32 %r163, [%rd7];
	// end inline asm
	add.s64 	%rd8, %rd4, 4096;
	// begin inline asm
	ld.global.nc.u32 %r164, [%rd8];
	// end inline asm
	add.s64 	%rd9, %rd4, 5120;
	// begin inline asm
	ld.global.nc.u32 %r165, [%rd9];
	// end inline asm
	add.s64 	%rd10, %rd4, 6144;
	// begin inline asm
	ld.global.nc.u32 %r166, [%rd10];
	// end inline asm
	add.s64 	%rd11, %rd4, 7168;
	// begin inline asm
	ld.global.nc.u32 %r167, [%rd11];
	// end inline asm
	add.s64 	%rd12, %rd4, 8192;
	// begin inline asm
	ld.global.nc.u32 %r168, [%rd12];
	// end inline asm
	add.s64 	%rd13, %rd4, 9216;
	// begin inline asm
	ld.global.nc.u32 %r169, [%rd13];
	// end inline asm
	add.s64 	%rd14, %rd4, 10240;
	// begin inline asm
	ld.global.nc.u32 %r170, [%rd14];
	// end inline asm
	add.s64 	%rd15, %rd4, 11264;
	// begin inline asm
	ld.global.nc.u32 %r171, [%rd15];
	// end inline asm
	add.s64 	%rd16, %rd4, 12288;
	// begin inline asm
	ld.global.nc.u32 %r172, [%rd16];
	// end inline asm
	add.s64 	%rd17, %rd4, 13312;
	// begin inline asm
	ld.global.nc.u32 %r173, [%rd17];
	// end inline asm
	add.s64 	%rd18, %rd4, 14336;
	// begin inline asm
	ld.global.nc.u32 %r174, [%rd18];
	// end inline asm
	add.s64 	%rd19, %rd4, 15360;
	// begin inline asm
	ld.global.nc.u32 %r175, [%rd19];
	// end inline asm
	min.s32 	%r177, %r161, %r160;
	min.s32 	%r178, %r162, %r177;
	min.s32 	%r179, %r163, %r178;
	min.s32 	%r180, %r164, %r179;
	min.s32 	%r181, %r165, %r180;
	min.s32 	%r182, %r166, %r181;
	min.s32 	%r183, %r167, %r182;
	min.s32 	%r184, %r168, %r183;
	min.s32 	%r185, %r169, %r184;
	min.s32 	%r186, %r170, %r185;
	min.s32 	%r187, %r171, %r186;
	min.s32 	%r188, %r172, %r187;
	min.s32 	%r189, %r173, %r188;
	min.s32 	%r190, %r174, %r189;
	min.s32 	%r750, %r175, %r190;
	setp.lt.u32 	%p3, %r83, %r4;
	@%p3 bra 	$L__BB2_67;
	add.s32 	%r119, %r4, %r5;
	add.s32 	%r736, %r119, 256;
	add.s32 	%r735, %r119, %r117;
	mov.b32 	%r737, 0;
$L__BB2_57:
	add.s32 	%r5, %r5, %r4;
	add.s32 	%r192, %r1, -4096;
	setp.gt.u32 	%p4, %r5, %r192;
	@%p4 bra 	$L__BB2_59;
	add.s32 	%r209, %r117, %r5;
	mul.wide.u32 	%rd37, %r209, 4;
	add.s64 	%rd21, %rd1, %rd37;
	// begin inline asm
	ld.global.nc.u32 %r193, [%rd21];
	// end inline asm
	add.s64 	%rd22, %rd21, 1024;
	// begin inline asm
	ld.global.nc.u32 %r194, [%rd22];
	// end inline asm
	add.s64 	%rd23, %rd21, 2048;
	// begin inline asm
	ld.global.nc.u32 %r195, [%rd23];
	// end inline asm
	add.s64 	%rd24, %rd21, 3072;
	// begin inline asm
	ld.global.nc.u32 %r196, [%rd24];
	// end inline asm
	add.s64 	%rd25, %rd21, 4096;
	// begin inline asm
	ld.global.nc.u32 %r197, [%rd25];
	// end inline asm
	add.s64 	%rd26, %rd21, 5120;
	// begin inline asm
	ld.global.nc.u32 %r198, [%rd26];
	// end inline asm
	add.s64 	%rd27, %rd21, 6144;
	// begin inline asm
	ld.global.nc.u32 %r199, [%rd27];
	// end inline asm
	add.s64 	%rd28, %rd21, 7168;
	// begin inline asm
	ld.global.nc.u32 %r200, [%rd28];
	// end inline asm
	add.s64 	%rd29, %rd21, 8192;
	// begin inline asm
	ld.global.nc.u32 %r201, [%rd29];
	// end inline asm
	add.s64 	%rd30, %rd21, 9216;
	// begin inline asm
	ld.global.nc.u32 %r202, [%rd30];
	// end inline asm
	add.s64 	%rd31, %rd21, 10240;
	// begin inline asm
	ld.global.nc.u32 %r203, [%rd31];
	// end inline asm
	add.s64 	%rd32, %rd21, 11264;
	// begin inline asm
	ld.global.nc.u32 %r204, [%rd32];
	// end inline asm
	add.s64 	%rd33, %rd21, 12288;
	// begin inline asm
	ld.global.nc.u32 %r205, [%rd33];
	// end inline asm
	add.s64 	%rd34, %rd21, 13312;
	// begin inline asm
	ld.global.nc.u32 %r206, [%rd34];
	// end inline asm
	add.s64 	%rd35, %rd21, 14336;
	// begin inline asm
	ld.global.nc.u32 %r207, [%rd35];
	// end inline asm
	add.s64 	%rd36, %rd21, 15360;
	// begin inline asm
	ld.global.nc.u32 %r208, [%rd36];
	// end inline asm
	min.s32 	%r210, %r193, %r750;
	min.s32 	%r211, %r194, %r210;
	min.s32 	%r212, %r195, %r211;
	min.s32 	%r213, %r196, %r212;
	min.s32 	%r214, %r197, %r213;
	min.s32 	%r215, %r198, %r214;
	min.s32 	%r216, %r199, %r215;
	min.s32 	%r217, %r200, %r216;
	min.s32 	%r218, %r201, %r217;
	min.s32 	%r219, %r202, %r218;
	min.s32 	%r220, %r203, %r219;
	min.s32 	%r221, %r204, %r220;
	min.s32 	%r222, %r205, %r221;
	min.s32 	%r223, %r206, %r222;
	min.s32 	%r224, %r207, %r223;
	min.s32 	%r750, %r208, %r224;
	sub.s32 	%r225, %r1, %r5;
	setp.lt.u32 	%p5, %r225, %r4;
	add.s32 	%r737, %r737, 1;
	add.s32 	%r736, %r736, %r4;
	add.s32 	%r735, %r735, %r4;
	@%p5 bra 	$L__BB2_67;
	bra.uni 	$L__BB2_57;
$L__BB2_59:
	setp.le.u32 	%p6, %r1, %r5;
	@%p6 bra 	$L__BB2_67;
	sub.s32 	%r132, %r1, %r5;
	setp.ge.s32 	%p7, %r117, %r132;
	@%p7 bra 	$L__BB2_67;
	not.b32 	%r227, %r117;
	add.s32 	%r228, %r1, %r227;
	sub.s32 	%r229, %r228, %r119;
	mul.lo.s32 	%r230, %r2, %r737;
	shl.b32 	%r231, %r230, 12;
	sub.s32 	%r133, %r229, %r231;
	shr.u32 	%r232, %r228, 8;
	add.s32 	%r134, %r232, 1;
	and.b32  	%r233, %r228, 768;
	setp.eq.s32 	%p8, %r233, 768;
	mov.u32 	%r744, %r117;
	@%p8 bra 	$L__BB2_64;
	and.b32  	%r234, %r134, 3;
	neg.s32 	%r740, %r234;
	mov.u32 	%r744, %r117;
$L__BB2_63:
	.pragma "nounroll";
	mul.wide.u32 	%rd39, %r735, 4;
	add.s64 	%rd38, %rd1, %rd39;
	// begin inline asm
	ld.global.nc.u32 %r235, [%rd38];
	// end inline asm
	min.s32 	%r750, %r235, %r750;
	add.s32 	%r744, %r744, 256;
	add.s32 	%r735, %r735, 256;
	add.s32 	%r740, %r740, 1;
	setp.ne.s32 	%p9, %r740, 0;
	@%p9 bra 	$L__BB2_63;
$L__BB2_64:
	setp.lt.u32 	%p10, %r133, 768;
	@%p10 bra 	$L__BB2_67;
	add.s32 	%r748, %r744, 512;
	add.s32 	%r747, %r744, %r736;
$L__BB2_66:
	add.s32 	%r240, %r747, -256;
	mul.wide.u32 	%rd44, %r240, 4;
	add.s64 	%rd40, %rd1, %rd44;
	// begin inline asm
	ld.global.nc.u32 %r236, [%rd40];
	// end inline asm
	min.s32 	%r241, %r236, %r750;
	mul.wide.u32 	%rd45, %r747, 4;
	add.s64 	%rd41, %rd1, %rd45;
	// begin inline asm
	ld.global.nc.u32 %r237, [%rd41];
	// end inline asm
	min.s32 	%r242, %r237, %r241;
	add.s32 	%r243, %r747, 256;
	mul.wide.u32 	%rd46, %r243, 4;
	add.s64 	%rd42, %rd1, %rd46;
	// begin inline asm
	ld.global.nc.u32 %r238, [%rd42];
	// end inline asm
	min.s32 	%r244, %r238, %r242;
	add.s32 	%r245, %r747, 512;
	mul.wide.u32 	%rd47, %r245, 4;
	add.s64 	%rd43, %rd1, %rd47;
	// begin inline asm
	ld.global.nc.u32 %r239, [%rd43];
	// end inline asm
	min.s32 	%r750, %r239, %r244;
	add.s32 	%r153, %r748, 1024;
	add.s32 	%r246, %r748, 512;
	add.s32 	%r747, %r747, 1024;
	setp.lt.s32 	%p11, %r246, %r132;
	mov.u32 	%r748, %r153;
	@%p11 bra 	$L__BB2_66;
$L__BB2_67:
	// begin inline asm
	mov.u32 %r247, %laneid;
	// end inline asm
	mov.b32 	%r250, 1;
	mov.b32 	%r271, 31;
	mov.b32 	%r272, -1;
	// begin inline asm
	shfl.sync.down.b32 %r248, %r750, %r250, %r271, %r272;
	// end inline asm
	setp.gt.s32 	%p12, %r247, 30;
	min.s32 	%r273, %r248, %r750;
	selp.b32 	%r254, %r750, %r273, %p12;
	mov.b32 	%r255, 2;
	// begin inline asm
	shfl.sync.down.b32 %r253, %r254, %r255, %r271, %r272;
	// end inline asm
	setp.gt.s32 	%p13, %r247, 29;
	min.s32 	%r274, %r253, %r254;
	selp.b32 	%r259, %r254, %r274, %p13;
	mov.b32 	%r260, 4;
	// begin inline asm
	shfl.sync.down.b32 %r258, %r259, %r260, %r271, %r272;
	// end inline asm
	setp.gt.s32 	%p14, %r247, 27;
	min.s32 	%r275, %r258, %r259;
	selp.b32 	%r264, %r259, %r275, %p14;
	mov.b32 	%r265, 8;
	// begin inline asm
	shfl.sync.down.b32 %r263, %r264, %r265, %r271, %r272;
	// end inline asm
	setp.gt.s32 	%p15, %r247, 23;
	min.s32 	%r276, %r263, %r264;
	selp.b32 	%r269, %r264, %r276, %p15;
	mov.b32 	%r270, 16;
	// begin inline asm
	shfl.sync.down.b32 %r268, %r269, %r270, %r271, %r272;
	// end inline asm
	setp.gt.s32 	%p16, %r247, 15;
	min.s32 	%r156, %r268, %r269;
	selp.b32 	%r751, %r269, %r156, %p16;
	setp.ne.s32 	%p17, %r247, 0;
	@%p17 bra 	$L__BB2_69;
	shr.u32 	%r277, %r117, 3;
	and.b32  	%r278, %r277, 124;
	mov.u32 	%r279, _ZZN3cub18CUB_300001_SM_10006detail6reduce18DeviceReduceKernelINS2_10policy_hubIij9CustomMinE10Policy1000EPijS5_iN4cuda3std3__410__identityEEEvT0_PT3_T1_NS0_13GridEvenShareISG_EET2_T4_E12temp_storage;
	add.s32 	%r280, %r279, %r278;
	st.shared.u32 	[%r280+8], %r156;
$L__BB2_69:
	bar.sync 	0;
	setp.ne.s32 	%p18, %r117, 0;
	@%p18 bra 	$L__BB2_71;
	ld.shared.u32 	%r281, [_ZZN3cub18CUB_300001_SM_10006detail6reduce18DeviceReduceKernelINS2_10policy_hubIij9CustomMinE10Policy1000EPijS5_iN4cuda3std3__410__identityEEEvT0_PT3_T1_NS0_13GridEvenShareISG_EET2_T4_E12temp_storage+12];
	min.s32 	%r282, %r281, %r751;
	ld.shared.u32 	%r283, [_ZZN3cub18CUB_300001_SM_10006detail6reduce18DeviceReduceKernelINS2_10policy_hubIij9CustomMinE10Policy1000EPijS5_iN4cuda3std3__410__identityEEEvT0_PT3_T1_NS0_13GridEvenShareISG_EET2_T4_E12temp_storage+16];
	min.s32 	%r284, %r283, %r282;
	ld.shared.u32 	%r285, [_ZZN3cub18CUB_300001_SM_10006detail6reduce18DeviceReduceKernelINS2_10policy_hubIij9CustomMinE10Policy1000EPijS5_iN4cuda3std3__410__identityEEEvT0_PT3_T1_NS0_13GridEvenShareISG_EET2_T4_E12temp_storage+20];
	min.s32 	%r286, %r285, %r284;
	ld.shared.u32 	%r287, [_ZZN3cub18CUB_300001_SM_10006detail6reduce18DeviceReduceKernelINS2_10policy_hubIij9CustomMinE10Policy1000EPijS5_iN4cuda3std3__410__identityEEEvT0_PT3_T1_NS0_13GridEvenShareISG_EET2_T4_E12temp_storage+24];
	min.s32 	%r288, %r287, %r286;
	ld.shared.u32 	%r289, [_ZZN3cub18CUB_300001_SM_10006detail6reduce18DeviceReduceKernelINS2_10policy_hubIij9CustomMinE10Policy1000EPijS5_iN4cuda3std3__410__identityEEEvT0_PT3_T1_NS0_13GridEvenShareISG_EET2_T4_E12temp_storage+28];
	min.s32 	%r290, %r289, %r288;
	ld.shared.u32 	%r291, [_ZZN3cub18CUB_300001_SM_10006detail6reduce18DeviceReduceKernelINS2_10policy_hubIij9CustomMinE10Policy1000EPijS5_iN4cuda3std3__410__identityEEEvT0_PT3_T1_NS0_13GridEvenShareISG_EET2_T4_E12temp_storage+32];
	min.s32 	%r292, %r291, %r290;
	ld.shared.u32 	%r293, [_ZZN3cub18CUB_300001_SM_10006detail6reduce18DeviceReduceKernelINS2_10policy_hubIij9CustomMinE10Policy1000EPijS5_iN4cuda3std3__410__identityEEEvT0_PT3_T1_NS0_13GridEvenShareISG_EET2_T4_E12temp_storage+36];
	min.s32 	%r751, %r293, %r292;
$L__BB2_71:
	mov.u32 	%r692, %tid.x;
	setp.ne.s32 	%p94, %r692, 0;
	@%p94 bra 	$L__BB2_73;
	ld.param.u64 	%rd111, [_ZN3cub18CUB_300001_SM_10006detail6reduce18DeviceReduceKernelINS2_10policy_hubIij9CustomMinE10Policy1000EPijS5_iN4cuda3std3__410__identityEEEvT0_PT3_T1_NS0_13GridEvenShareISG_EET2_T4__param_1];
	cvta.to.global.u64 	%rd108, %rd111;
	mul.wide.u32 	%rd109, %r3, 4;
	add.s64 	%rd110, %rd108, %rd109;
	st.global.u32 	[%rd110], %r751;
$L__BB2_73:
	ret;

}
	// .globl	_ZN3cub18CUB_300001_SM_10006detail6reduce28DeviceReduceSingleTileKernelINS2_10policy_hubIij9CustomMinE10Policy1000EPiS8_iS5_iiN4cuda3std3__410__identityEEEvT0_T1_T2_T3_T4_T6_
.visible .entry _ZN3cub18CUB_300001_SM_10006detail6reduce28DeviceReduceSingleTileKernelINS2_10policy_hubIij9CustomMinE10Policy1000EPiS8_iS5_iiN4cuda3std3__410__identityEEEvT0_T1_T2_T3_T4_T6_(
	.param .u64 .ptr .align 1 _ZN3cub18CUB_300001_SM_10006detail6reduce28DeviceReduceSingleTileKernelINS2_10policy_hubIij9CustomMinE10Policy1000EPiS8_iS5_iiN4cuda3std3__410__identityEEEvT0_T1_T2_T3_T4_T6__param_0,
	.param .u64 .ptr .align 1 _ZN3cub18CUB_300001_SM_10006detail6reduce28DeviceReduceSingleTileKernelINS2_10policy_hubIij9CustomMinE10Policy1000EPiS8_iS5_iiN4cuda3std3__410__identityEEEvT0_T1_T2_T3_T4_T6__param_1,
	.param .u32 _ZN3cub18CUB_300001_SM_10006detail6reduce28DeviceReduceSingleTileKernelINS2_10policy_hubIij9CustomMinE10Policy1000EPiS8_iS5_iiN4cuda3std3__410__identityEEEvT0_T1_T2_T3_T4_T6__param_2,
	.param .align 1 .b8 _ZN3cub18CUB_300001_SM_10006detail6reduce28DeviceReduceSingleTileKernelINS2_10policy_hubIij9CustomMinE10Policy1000EPiS8_iS5_iiN4cuda3std3__410__identityEEEvT0_T1_T2_T3_T4_T6__param_3[1],
	.param .u32 _ZN3cub18CUB_300001_SM_10006detail6reduce28DeviceReduceSingleTileKernelINS2_10policy_hubIij9CustomMinE10Policy1000EPiS8_iS5_iiN4cuda3std3__410__identityEEEvT0_T1_T2_T3_T4_T6__param_4,
	.param .align 1 .b8 _ZN3cub18CUB_300001_SM_10006detail6reduce28DeviceReduceSingleTileKernelINS2_10policy_hubIij9CustomMinE10Policy1000EPiS8_iS5_iiN4cuda3std3__410__identityEEEvT0_T1_T2_T3_T4_T6__param_5[1]
)
.maxntid 256
.minnctapersm 1
{
	.reg .pred 	%p<97>;
	.reg .b32 	%r<687>;
	.reg .b64 	%rd<125>;
	// demoted variable
	.shared .align 4 .b8 _ZZN3cub18CUB_300001_SM_10006detail6reduce28DeviceReduceSingleTileKernelINS2_10policy_hubIij9CustomMinE10Policy1000EPiS8_iS5_iiN4cuda3std3__410__identityEEEvT0_T1_T2_T3_T4_T6_E12temp_storage[44];
	ld.param.u64 	%rd16, [_ZN3cub18CUB_300001_SM_10006detail6reduce28DeviceReduceSingleTileKernelINS2_10policy_hubIij9CustomMinE10Policy1000EPiS8_iS5_iiN4cuda3std3__410__identityEEEvT0_T1_T2_T3_T4_T6__param_0];
	ld.param.u64 	%rd17, [_ZN3cub18CUB_300001_SM_10006detail6reduce28DeviceReduceSingleTileKernelINS2_10policy_hubIij9CustomMinE10Policy1000EPiS8_iS5_iiN4cuda3std3__410__identityEEEvT0_T1_T2_T3_T4_T6__param_1];
	ld.param.u32 	%r124, [_ZN3cub18CUB_300001_SM_10006detail6reduce28DeviceReduceSingleTileKernelINS2_10policy_hubIij9CustomMinE10Policy1000EPiS8_iS5_iiN4cuda3std3__410__identityEEEvT0_T1_T2_T3_T4_T6__param_2];
	ld.param.u32 	%r125, [_ZN3cub18CUB_300001_SM_10006detail6reduce28DeviceReduceSingleTileKernelINS2_10policy_hubIij9CustomMinE10Policy1000EPiS8_iS5_iiN4cuda3std3__410__identityEEEvT0_T1_T2_T3_T4_T6__param_4];
	cvta.to.global.u64 	%rd1, %rd17;
	setp.ne.s32 	%p1, %r124, 0;
	@%p1 bra 	$L__BB3_3;
	mov.u32 	%r633, %tid.x;
	setp.ne.s32 	%p96, %r633, 0;
	@%p96 bra 	$L__BB3_74;
	st.global.u32 	[%rd1], %r125;
	bra.uni 	$L__BB3_74;
$L__BB3_3:
	and.b64  	%rd18, %rd16, 15;
	setp.ne.s64 	%p2, %rd18, 0;
	@%p2 bra 	$L__BB3_38;
	setp.gt.s32 	%p49, %r124, 4095;
	@%p49 bra 	$L__BB3_22;
	mov.u32 	%r1, %tid.x;
	setp.ge.s32 	%p66, %r1, %r124;
	mov.b32 	%r644, 0;
	mov.u32 	%r639, %r1;
	@%p66 bra 	$L__BB3_7;
	mul.wide.u32 	%rd113, %r1, 4;
	add.s64 	%rd112, %rd16, %rd113;
	// begin inline asm
	ld.global.nc.u32 %r644, [%rd112];
	// end inline asm
	add.s32 	%r639, %r1, 256;
$L__BB3_7:
	setp.ge.s32 	%p67, %r639, %r124;
	@%p67 bra 	$L__BB3_13;
	not.b32 	%r508, %r639;
	add.s32 	%r6, %r124, %r508;
	and.b32  	%r509, %r6, 768;
	setp.eq.s32 	%p68, %r509, 768;
	@%p68 bra 	$L__BB3_11;
	mul.wide.u32 	%rd114, %r639, 4;
	add.s64 	%rd121, %rd16, %rd114;
	shr.u32 	%r510, %r6, 8;
	add.s32 	%r511, %r510, 1;
	and.b32  	%r512, %r511, 3;
	neg.s32 	%r636, %r512;
$L__BB3_10:
	.pragma "nounroll";
	// begin inline asm
	ld.global.nc.u32 %r513, [%rd121];
	// end inline asm
	min.s32 	%r644, %r513, %r644;
	add.s32 	%r639, %r639, 256;
	add.s64 	%rd121, %rd121, 1024;
	add.s32 	%r636, %r636, 1;
	setp.ne.s32 	%p69, %r636, 0;
	@%p69 bra 	$L__BB3_10;
$L__BB3_11:
	setp.lt.u32 	%p70, %r6, 768;
	@%p70 bra 	$L__BB3_13;
$L__BB3_12:
	mul.wide.s32 	%rd120, %r639, 4;
	add.s64 	%rd116, %rd16, %rd120;
	// begin inline asm
	ld.global.nc.u32 %r514, [%rd116];
	// end inline asm
	min.s32 	%r518, %r514, %r644;
	add.s64 	%rd117, %rd116, 1024;
	// begin inline asm
	ld.global.nc.u32 %r515, [%rd117];
	// end inline asm
	min.s32 	%r519, %r515, %r518;
	add.s64 	%rd118, %rd116, 2048;
	// begin inline asm
	ld.global.nc.u32 %r516, [%rd118];
	// end inline asm
	min.s32 	%r520, %r516, %r519;
	add.s64 	%rd119, %rd116, 3072;
	// begin inline asm
	ld.global.nc.u32 %r517, [%rd119];
	// end inline asm
	min.s32 	%r644, %r517, %r520;
	add.s32 	%r639, %r639, 1024;
	setp.lt.s32 	%p71, %r639, %r124;
	@%p71 bra 	$L__BB3_12;
$L__BB3_13:
	setp.lt.s32 	%p72, %r124, 256;
	@%p72 bra 	$L__BB3_18;
	// begin inline asm
	mov.u32 %r584, %laneid;
	// end inline asm
	mov.b32 	%r587, 1;
	mov.b32 	%r608, 31;
	mov.b32 	%r609, -1;
	// begin inline asm
	shfl.sync.down.b32 %r585, %r644, %r587, %r608, %r609;
	// end inline asm
	setp.gt.s32 	%p88, %r584, 30;
	min.s32 	%r610, %r585, %r644;
	selp.b32 	%r591, %r644, %r610, %p88;
	mov.b32 	%r592, 2;
	// begin inline asm
	shfl.sync.down.b32 %r590, %r591, %r592, %r608, %r609;
	// end inline asm
	setp.gt.s32 	%p89, %r584, 29;
	min.s32 	%r611, %r590, %r591;
	selp.b32 	%r596, %r591, %r611, %p89;
	mov.b32 	%r597, 4;
	// begin inline asm
	shfl.sync.down.b32 %r595, %r596, %r597, %r608, %r609;
	// end inline asm
	setp.gt.s32 	%p90, %r584, 27;
	min.s32 	%r612, %r595, %r596;
	selp.b32 	%r601, %r596, %r612, %p90;
	mov.b32 	%r602, 8;
	// begin inline asm
	shfl.sync.down.b32 %r600, %r601, %r602, %r608, %r609;
	// end inline asm
	setp.gt.s32 	%p91, %r584, 23;
	min.s32 	%r613, %r600, %r601;
	selp.b32 	%r606, %r601, %r613, %p91;
	mov.b32 	%r607, 16;
	// begin inline asm
	shfl.sync.down.b32 %r605, %r606, %r607, %r608, %r609;
	// end inline asm
	setp.gt.s32 	%p92, %r584, 15;
	min.s32 	%r22, %r605, %r606;
	selp.b32 	%r686, %r606, %r22, %p92;
	setp.ne.s32 	%p93, %r584, 0;
	@%p93 bra 	$L__BB3_16;
	shr.u32 	%r614, %r1, 3;
	and.b32  	%r615, %r614, 124;
	mov.u32 	%r616, _ZZN3cub18CUB_300001_SM_10006detail6reduce28DeviceReduceSingleTileKernelINS2_10policy_hubIij9CustomMinE10Policy1000EPiS8_iS5_iiN4cuda3std3__410__identityEEEvT0_T1_T2_T3_T4_T6_E12temp_storage;
	add.s32 	%r617, %r616, %r615;
	st.shared.u32 	[%r617+8], %r22;
$L__BB3_16:
	bar.sync 	0;
	setp.ne.s32 	%p94, %r1, 0;
	@%p94 bra 	$L__BB3_72;
	ld.shared.u32 	%r618, [_ZZN3cub18CUB_300001_SM_10006detail6reduce28DeviceReduceSingleTileKernelINS2_10policy_hubIij9CustomMinE10Policy1000EPiS8_iS5_iiN4cuda3std3__410__identityEEEvT0_T1_T2_T3_T4_T6_E12temp_storage+12];
	min.s32 	%r619, %r618, %r686;
	ld.shared.u32 	%r620, [_ZZN3cub18CUB_300001_SM_10006detail6reduce28DeviceReduceSingleTileKernelINS2_10policy_hubIij9CustomMinE10Policy1000EPiS8_iS5_iiN4cuda3std3__410__identityEEEvT0_T1_T2_T3_T4_T6_E12temp_storage+16];
	min.s32 	%r621, %r620, %r619;
	ld.shared.u32 	%r622, [_ZZN3cub18CUB_300001_SM_10006detail6reduce28DeviceReduceSingleTileKernelINS2_10policy_hubIij9CustomMinE10Policy1000EPiS8_iS5_iiN4cuda3std3__410__identityEEEvT0_T1_T2_T3_T4_T6_E12temp_storage+20];
	min.s32 	%r623, %r622, %r621;
	ld.shared.u32 	%r624, [_ZZN3cub18CUB_300001_SM_10006detail6reduce28DeviceReduceSingleTileKernelINS2_10policy_hubIij9CustomMinE10Policy1000EPiS8_iS5_iiN4cuda3std3__410__identityEEEvT0_T1_T2_T3_T4_T6_E12temp_storage+24];
	min.s32 	%r625, %r624, %r623;
	ld.shared.u32 	%r626, [_ZZN3cub18CUB_300001_SM_10006detail6reduce28DeviceReduceSingleTileKernelINS2_10policy_hubIij9CustomMinE10Policy1000EPiS8_iS5_iiN4cuda3std3__410__identityEEEvT0_T1_T2_T3_T4_T6_E12temp_storage+28];
	min.s32 	%r627, %r626, %r625;
	ld.shared.u32 	%r628, [_ZZN3cub18CUB_300001_SM_10006detail6reduce28DeviceReduceSingleTileKernelINS2_10policy_hubIij9CustomMinE10Policy1000EPiS8_iS5_iiN4cuda3std3__410__identityEEEvT0_T1_T2_T3_T4_T6_E12temp_storage+32];
	min.s32 	%r629, %r628, %r627;
	ld.shared.u32 	%r630, [_ZZN3cub18CUB_300001_SM_10006detail6reduce28DeviceReduceSingleTileKernelINS2_10policy_hubIij9CustomMinE10Policy1000EPiS8_iS5_iiN4cuda3std3__410__identityEEEvT0_T1_T2_T3_T4_T6_E12temp_storage+36];
	min.s32 	%r686, %r630, %r629;
	bra.uni 	$L__BB3_72;
$L__BB3_18:
	// begin inline asm
	mov.u32 %r521, %laneid;
	// end inline asm
	and.b32  	%r547, %r1, 992;
	add.s32 	%r548, %r547, 32;
	setp.gt.s32 	%p73, %r548, %r124;
	not.b32 	%r549, %r547;
	add.s32 	%r550, %r124, %r549;
	selp.b32 	%r545, %r550, 31, %p73;
	mov.b32 	%r524, 1;
	mov.b32 	%r546, -1;
	// begin inline asm
	shfl.sync.down.b32 %r522, %r644, %r524, %r545, %r546;
	// end inline asm
	setp.lt.s32 	%p74, %r521, %r545;
	min.s32 	%r551, %r522, %r644;
	selp.b32 	%r528, %r551, %r644, %p74;
	mov.b32 	%r529, 2;
	// begin inline asm
	shfl.sync.down.b32 %r527, %r528, %r529, %r545, %r546;
	// end inline asm
	add.s32 	%r552, %r521, 2;
	setp.gt.s32 	%p75, %r552, %r545;
	min.s32 	%r553, %r527, %r528;
	selp.b32 	%r533, %r528, %r553, %p75;
	mov.b32 	%r534, 4;
	// begin inline asm
	shfl.sync.down.b32 %r532, %r533, %r534, %r545, %r546;
	// end inline asm
	add.s32 	%r554, %r521, 4;
	setp.gt.s32 	%p76, %r554, %r545;
	min.s32 	%r555, %r532, %r533;
	selp.b32 	%r538, %r533, %r555, %p76;
	mov.b32 	%r539, 8;
	// begin inline asm
	shfl.sync.down.b32 %r537, %r538, %r539, %r545, %r546;
	// end inline asm
	add.s32 	%r556, %r521, 8;
	setp.gt.s32 	%p77, %r556, %r545;
	min.s32 	%r557, %r537, %r538;
	selp.b32 	%r543, %r538, %r557, %p77;
	mov.b32 	%r544, 16;
	// begin inline asm
	shfl.sync.down.b32 %r542, %r543, %r544, %r545, %r546;
	// end inline asm
	add.s32 	%r558, %r521, 16;
	setp.gt.s32 	%p78, %r558, %r545;
	min.s32 	%r559, %r542, %r543;
	selp.b32 	%r686, %r543, %r559, %p78;
	setp.ne.s32 	%p79, %r521, 0;
	@%p79 bra 	$L__BB3_20;
	shr.u32 	%r560, %r1, 3;
	and.b32  	%r561, %r560, 124;
	mov.u32 	%r562, _ZZN3cub18CUB_300001_SM_10006detail6reduce28DeviceReduceSingleTileKernelINS2_10policy_hubIij9CustomMinE10Policy1000EPiS8_iS5_iiN4cuda3std3__410__identityEEEvT0_T1_T2_T3_T4_T6_E12temp_storage;
	add.s32 	%r563, %r562, %r561;
	st.shared.u32 	[%r563+8], %r686;
$L__BB3_20:
	bar.sync 	0;
	setp.ne.s32 	%p80, %r1, 0;
	@%p80 bra 	$L__BB3_72;
	setp.gt.s32 	%p81, %r124, 32;
	ld.shared.u32 	%r564, [_ZZN3cub18CUB_300001_SM_10006detail6reduce28DeviceReduceSingleTileKernelINS2_10policy_hubIij9CustomMinE10Policy1000EPiS8_iS5_iiN4cuda3std3__410__identityEEEvT0_T1_T2_T3_T4_T6_E12temp_storage+12];
	min.s32 	%r565, %r564, %r686;
	selp.b32 	%r566, %r565, %r686, %p81;
	setp.gt.s32 	%p82, %r124, 64;
	ld.shared.u32 	%r567, [_ZZN3cub18CUB_300001_SM_10006detail6reduce28DeviceReduceSingleTileKernelINS2_10policy_hubIij9CustomMinE10Policy1000EPiS8_iS5_iiN4cuda3std3__410__identityEEEvT0_T1_T2_T3_T4_T6_E12temp_storage+16];
	min.s32 	%r568, %r567, %r566;
	selp.b32 	%r569, %r568, %r566, %p82;
	setp.gt.s32 	%p83, %r124, 96;
	ld.shared.u32 	%r570, [_ZZN3cub18CUB_300001_SM_10006detail6reduce28DeviceReduceSingleTileKernelINS2_10policy_hubIij9CustomMinE10Policy1000EPiS8_iS5_iiN4cuda3std3__410__identityEEEvT0_T1_T2_T3_T4_T6_E12temp_storage+20];
	min.s32 	%r571, %r570, %r569;
	selp.b32 	%r572, %r571, %r569, %p83;
	setp.gt.s32 	%p84, %r124, 128;
	ld.shared.u32 	%r573, [_ZZN3cub18CUB_300001_SM_10006detail6reduce28DeviceReduceSingleTileKernelINS2_10policy_hubIij9CustomMinE10Policy1000EPiS8_iS5_iiN4cuda3std3__410__identityEEEvT0_T1_T2_T3_T4_T6_E12temp_storage+24];
	min.s32 	%r574, %r573, %r572;
	selp.b32 	%r575, %r574, %r572, %p84;
	setp.gt.s32 	%p85, %r124, 160;
	ld.shared.u32 	%r576, [_ZZN3cub18CUB_300001_SM_10006detail6reduce28DeviceReduceSingleTileKernelINS2_10policy_hubIij9CustomMinE10Policy1000EPiS8_iS5_iiN4cuda3std3__410__identityEEEvT0_T1_T2_T3_T4_T6_E12temp_storage+28];
	min.s32 	%r577, %r576, %r575;
	selp.b32 	%r578, %r577, %r575, %p85;
	setp.gt.s32 	%p86, %r124, 192;
	ld.shared.u32 	%r579, [_ZZN3cub18CUB_300001_SM_10006detail6reduce28DeviceReduceSingleTileKernelINS2_10policy_hubIij9CustomMinE10Policy1000EPiS8_iS5_iiN4cuda3std3__410__identityEEEvT0_T1_T2_T3_T4_T6_E12temp_storage+32];
	min.s32 	%r580, %r579, %r578;
	selp.b32 	%r581, %r580, %r578, %p86;
	setp.gt.s32 	%p87, %r124, 224;
	ld.shared.u32 	%r582, [_ZZN3cub18CUB_300001_SM_10006detail6reduce28DeviceReduceSingleTileKernelINS2_10policy_hubIij9CustomMinE10Policy1000EPiS8_iS5_iiN4cuda3std3__410__identityEEEvT0_T1_T2_T3_T4_T6_E12temp_storage+36];
	min.s32 	%r583, %r582, %r581;
	selp.b32 	%r686, %r583, %r581, %p87;
	bra.uni 	$L__BB3_72;
$L__BB3_22:
	mov.u32 	%r27, %tid.x;
	shl.b32 	%r379, %r27, 2;
	mul.wide.u32 	%rd86, %r379, 4;
	add.s64 	%rd76, %rd16, %rd86;
	// begin inline asm
	ld.global.nc.v2.u64 {%rd74, %rd75}, [%rd76];
	// end inline asm
	mov.b64 	{%r380, %r381}, %rd75;
	mov.b64 	{%r382, %r383}, %rd74;
	add.s64 	%rd79, %rd76, 4096;
	// begin inline asm
	ld.global.nc.v2.u64 {%rd77, %rd78}, [%rd79];
	// end inline asm
	mov.b64 	{%r384, %r385}, %rd78;
	mov.b64 	{%r386, %r387}, %rd77;
	add.s64 	%rd82, %rd76, 8192;
	// begin inline asm
	ld.global.nc.v2.u64 {%rd80, %rd81}, [%rd82];
	// end inline asm
	mov.b64 	{%r388, %r389}, %rd81;
	mov.b64 	{%r390, %r391}, %rd80;
	add.s64 	%rd85, %rd76, 12288;
	// begin inline asm
	ld.global.nc.v2.u64 {%rd83, %rd84}, [%rd85];
	// end inline asm
	mov.b64 	{%r392, %r393}, %rd84;
	mov.b64 	{%r394, %r395}, %rd83;
	min.s32 	%r396, %r383, %r382;
	min.s32 	%r397, %r380, %r396;
	min.s32 	%r398, %r381, %r397;
	min.s32 	%r399, %r386, %r398;
	min.s32 	%r400, %r387, %r399;
	min.s32 	%r401, %r384, %r400;
	min.s32 	%r402, %r385, %r401;
	min.s32 	%r403, %r390, %r402;
	min.s32 	%r404, %r391, %r403;
	min.s32 	%r405, %r388, %r404;
	min.s32 	%r406, %r389, %r405;
	min.s32 	%r407, %r394, %r406;
	min.s32 	%r408, %r395, %r407;
	min.s32 	%r409, %r392, %r408;
	min.s32 	%r659, %r393, %r409;
	setp.lt.u32 	%p50, %r124, 8192;
	mov.b32 	%r648, 4096;
	@%p50 bra 	$L__BB3_26;
	add.s32 	%r29, %r124, -4096;
	mov.b32 	%r648, 4096;
$L__BB3_24:
	mul.wide.s32 	%rd99, %r648, 4;
	add.s64 	%rd89, %rd76, %rd99;
	// begin inline asm
	ld.global.nc.v2.u64 {%rd87, %rd88}, [%rd89];
	// end inline asm
	mov.b64 	{%r411, %r412}, %rd88;
	mov.b64 	{%r413, %r414}, %rd87;
	add.s64 	%rd92, %rd89, 4096;
	// begin inline asm
	ld.global.nc.v2.u64 {%rd90, %rd91}, [%rd92];
	// end inline asm
	mov.b64 	{%r415, %r416}, %rd91;
	mov.b64 	{%r417, %r418}, %rd90;
	add.s64 	%rd95, %rd89, 8192;
	// begin inline asm
	ld.global.nc.v2.u64 {%rd93, %rd94}, [%rd95];
	// end inline asm
	mov.b64 	{%r419, %r420}, %rd94;
	mov.b64 	{%r421, %r422}, %rd93;
	add.s64 	%rd98, %rd89, 12288;
	// begin inline asm
	ld.global.nc.v2.u64 {%rd96, %rd97}, [%rd98];
	// end inline asm
	mov.b64 	{%r423, %r424}, %rd97;
	mov.b64 	{%r425, %r426}, %rd96;
	min.s32 	%r427, %r413, %r659;
	min.s32 	%r428, %r414, %r427;
	min.s32 	%r429, %r411, %r428;
	min.s32 	%r430, %r412, %r429;
	min.s32 	%r431, %r417, %r430;
	min.s32 	%r432, %r418, %r431;
	min.s32 	%r433, %r415, %r432;
	min.s32 	%r434, %r416, %r433;
	min.s32 	%r435, %r421, %r434;
	min.s32 	%r436, %r422, %r435;
	min.s32 	%r437, %r419, %r436;
	min.s32 	%r438, %r420, %r437;
	min.s32 	%r439, %r425, %r438;
	min.s32 	%r440, %r426, %r439;
	min.s32 	%r441, %r423, %r440;
	min.s32 	%r659, %r424, %r441;
	sub.s32 	%r442, %r124, %r648;
	setp.lt.s32 	%p51, %r442, 4096;
	@%p51 bra 	$L__BB3_34;
	add.s32 	%r648, %r648, 4096;
	setp.le.s32 	%p52, %r648, %r29;
	@%p52 bra 	$L__BB3_24;
$L__BB3_26:
	setp.le.s32 	%p53, %r124, %r648;
	@%p53 bra 	$L__BB3_34;
	sub.s32 	%r36, %r124, %r648;
	setp.ge.s32 	%p54, %r27, %r36;
	@%p54 bra 	$L__BB3_34;
	not.b32 	%r444, %r27;
	add.s32 	%r445, %r124, %r444;
	sub.s32 	%r37, %r445, %r648;
	and.b32  	%r446, %r37, 768;
	setp.eq.s32 	%p55, %r446, 768;
	mov.u32 	%r653, %r27;
	@%p55 bra 	$L__BB3_31;
	add.s32 	%r650, %r27, %r648;
	shr.u32 	%r447, %r37, 8;
	add.s32 	%r448, %r447, 1;
	and.b32  	%r449, %r448, 3;
	neg.s32 	%r649, %r449;
	mov.u32 	%r653, %r27;
$L__BB3_30:
	.pragma "nounroll";
	mul.wide.u32 	%rd101, %r650, 4;
	add.s64 	%rd100, %rd16, %rd101;
	// begin inline asm
	ld.global.nc.u32 %r450, [%rd100];
	// end inline asm
	min.s32 	%r659, %r450, %r659;
	add.s32 	%r653, %r653, 256;
	add.s32 	%r650, %r650, 256;
	add.s32 	%r649, %r649, 1;
	setp.ne.s32 	%p56, %r649, 0;
	@%p56 bra 	$L__BB3_30;
$L__BB3_31:
	setp.lt.u32 	%p57, %r37, 768;
	@%p57 bra 	$L__BB3_34;
	cvt.u64.u32 	%rd102, %r653;
	cvt.u64.u32 	%rd103, %r648;
	add.s64 	%rd104, %rd102, %rd103;
	shl.b64 	%rd105, %rd104, 2;
	add.s64 	%rd106, %rd105, %rd16;
	add.s64 	%rd122, %rd106, 2048;
	add.s32 	%r656, %r653, %r648;
$L__BB3_33:
	mul.wide.u32 	%rd111, %r656, 4;
	add.s64 	%rd107, %rd16, %rd111;
	// begin inline asm
	ld.global.nc.u32 %r451, [%rd107];
	// end inline asm
	min.s32 	%r455, %r451, %r659;
	add.s64 	%rd108, %rd122, -1024;
	// begin inline asm
	ld.global.nc.u32 %r452, [%rd108];
	// end inline asm
	min.s32 	%r456, %r452, %r455;
	// begin inline asm
	ld.global.nc.u32 %r453, [%rd122];
	// end inline asm
	min.s32 	%r457, %r453, %r456;
	add.s64 	%rd110, %rd122, 1024;
	// begin inline asm
	ld.global.nc.u32 %r454, [%rd110];
	// end inline asm
	min.s32 	%r659, %r454, %r457;
	add.s32 	%r653, %r653, 1024;
	add.s64 	%rd122, %rd122, 4096;
	add.s32 	%r656, %r656, 1024;
	setp.lt.s32 	%p58, %r653, %r36;
	@%p58 bra 	$L__BB3_33;
$L__BB3_34:
	// begin inline asm
	mov.u32 %r458, %laneid;
	// end inline asm
	mov.b32 	%r461, 1;
	mov.b32 	%r482, 31;
	mov.b32 	%r483, -1;
	// begin inline asm
	shfl.sync.down.b32 %r459, %r659, %r461, %r482, %r483;
	// end inline asm
	setp.gt.s32 	%p59, %r458, 30;
	min.s32 	%r484, %r459, %r659;
	selp.b32 	%r465, %r659, %r484, %p59;
	mov.b32 	%r466, 2;
	// begin inline asm
	shfl.sync.down.b32 %r464, %r465, %r466, %r482, %r483;
	// end inline asm
	setp.gt.s32 	%p60, %r458, 29;
	min.s32 	%r485, %r464, %r465;
	selp.b32 	%r470, %r465, %r485, %p60;
	mov.b32 	%r471, 4;
	// begin inline asm
	shfl.sync.down.b32 %r469, %r470, %r471, %r482, %r483;
	// end inline asm
	setp.gt.s32 	%p61, %r458, 27;
	min.s32 	%r486, %r469, %r470;
	selp.b32 	%r475, %r470, %r486, %p61;
	mov.b32 	%r476, 8;
	// begin inline asm
	shfl.sync.down.b32 %r474, %r475, %r476, %r482, %r483;
	// end inline asm
	setp.gt.s32 	%p62, %r458, 23;
	min.s32 	%r487, %r474, %r475;
	selp.b32 	%r480, %r475, %r487, %p62;
	mov.b32 	%r481, 16;
	// begin inline asm
	shfl.sync.down.b32 %r479, %r480, %r481, %r482, %r483;
	// end inline asm
	setp.gt.s32 	%p63, %r458, 15;
	min.s32 	%r59, %r479, %r480;
	selp.b32 	%r686, %r480, %r59, %p63;
	setp.ne.s32 	%p64, %r458, 0;
	@%p64 bra 	$L__BB3_36;
	shr.u32 	%r488, %r27, 3;
	and.b32  	%r489, %r488, 124;
	mov.u32 	%r490, _ZZN3cub18CUB_300001_SM_10006detail6reduce28DeviceReduceSingleTileKernelINS2_10policy_hubIij9CustomMinE10Policy1000EPiS8_iS5_iiN4cuda3std3__410__identityEEEvT0_T1_T2_T3_T4_T6_E12temp_storage;
	add.s32 	%r491, %r490, %r489;
	st.shared.u32 	[%r491+8], %r59;
$L__BB3_36:
	bar.sync 	0;
	setp.ne.s32 	%p65, %r27, 0;
	@%p65 bra 	$L__BB3_72;
	ld.shared.u32 	%r492, [_ZZN3cub18CUB_300001_SM_10006detail6reduce28DeviceReduceSingleTileKernelINS2_10policy_hubIij9CustomMinE10Policy1000EPiS8_iS5_iiN4cuda3std3__410__identityEEEvT0_T1_T2_T3_T4_T6_E12temp_storage+12];
	min.s32 	%r493, %r492, %r686;
	ld.shared.u32 	%r494, [_ZZN3cub18CUB_300001_SM_10006detail6reduce28DeviceReduceSingleTileKernelINS2_10policy_hubIij9CustomMinE10Policy1000EPiS8_iS5_iiN4cuda3std3__410__identityEEEvT0_T1_T2_T3_T4_T6_E12temp_storage+16];
	min.s32 	%r495, %r494, %r493;
	ld.shared.u32 	%r496, [_ZZN3cub18CUB_300001_SM_10006detail6reduce28DeviceReduceSingleTileKernelINS2_10policy_hubIij9CustomMinE10Policy1000EPiS8_iS5_iiN4cuda3std3__410__identityEEEvT0_T1_T2_T3_T4_T6_E12temp_storage+20];
	min.s32 	%r497, %r496, %r495;
	ld.shared.u32 	%r498, [_ZZN3cub18CUB_300001_SM_10006detail6reduce28DeviceReduceSingleTileKernelINS2_10policy_hubIij9CustomMinE10Policy1000EPiS8_iS5_iiN4cuda3std3__410__identityEEEvT0_T1_T2_T3_T4_T6_E12temp_storage+24];
	min.s32 	%r499, %r498, %r497;
	ld.shared.u32 	%r500, [_ZZN3cub18CUB_300001_SM_10006detail6reduce28DeviceReduceSingleTileKernelINS2_10policy_hubIij9CustomMinE10Policy1000EPiS8_iS5_iiN4cuda3std3__410__identityEEEvT0_T1_T2_T3_T4_T6_E12temp_storage+28];
	min.s32 	%r501, %r500, %r499;
	ld.shared.u32 	%r502, [_ZZN3cub18CUB_300001_SM_10006detail6reduce28DeviceReduceSingleTileKernelINS2_10policy_hubIij9CustomMinE10Policy1000EPiS8_iS5_iiN4cuda3std3__410__identityEEEvT0_T1_T2_T3_T4_T6_E12temp_storage+32];
	min.s32 	%r503, %r502, %r501;
	ld.shared.u32 	%r504, [_ZZN3cub18CUB_300001_SM_10006detail6reduce28DeviceReduceSingleTileKernelINS2_10policy_hubIij9CustomMinE10Policy1000EPiS8_iS5_iiN4cuda3std3__410__identityEEEvT0_T1_T2_T3_T4_T6_E12temp_storage+36];
	min.s32 	%r686, %r504, %r503;
	bra.uni 	$L__BB3_72;
$L__BB3_38:
	setp.gt.s32 	%p3, %r124, 4095;
	@%p3 bra 	$L__BB3_56;
	mov.u32 	%r62, %tid.x;
	setp.ge.s32 	%p20, %r62, %r124;
	mov.b32 	%r670, 0;
	mov.u32 	%r665, %r62;
	@%p20 bra 	$L__BB3_41;
	mul.wide.u32 	%rd66, %r62, 4;
	add.s64 	%rd65, %rd16, %rd66;
	// begin inline asm
	ld.global.nc.u32 %r670, [%rd65];
	// end inline asm
	add.s32 	%r665, %r62, 256;
$L__BB3_41:
	setp.ge.s32 	%p21, %r665, %r124;
	@%p21 bra 	$L__BB3_47;
	not.b32 	%r255, %r665;
	add.s32 	%r67, %r124, %r255;
	and.b32  	%r256, %r67, 768;
	setp.eq.s32 	%p22, %r256, 768;
	@%p22 bra 	$L__BB3_45;
	mul.wide.u32 	%rd67, %r665, 4;
	add.s64 	%rd123, %rd16, %rd67;
	shr.u32 	%r257, %r67, 8;
	add.s32 	%r258, %r257, 1;
	and.b32  	%r259, %r258, 3;
	neg.s32 	%r662, %r259;
$L__BB3_44:
	.pragma "nounroll";
	// begin inline asm
	ld.global.nc.u32 %r260, [%rd123];
	// end inline asm
	min.s32 	%r670, %r260, %r670;
	add.s32 	%r665, %r665, 256;
	add.s64 	%rd123, %rd123, 1024;
	add.s32 	%r662, %r662, 1;
	setp.ne.s32 	%p23, %r662, 0;
	@%p23 bra 	$L__BB3_44;
$L__BB3_45:
	setp.lt.u32 	%p24, %r67, 768;
	@%p24 bra 	$L__BB3_47;
$L__BB3_46:
	mul.wide.s32 	%rd73, %r665, 4;
	add.s64 	%rd69, %rd16, %rd73;
	// begin inline asm
	ld.global.nc.u32 %r261, [%rd69];
	// end inline asm
	min.s32 	%r265, %r261, %r670;
	add.s64 	%rd70, %rd69, 1024;
	// begin inline asm
	ld.global.nc.u32 %r262, [%rd70];
	// end inline asm
	min.s32 	%r266, %r262, %r265;
	add.s64 	%rd71, %rd69, 2048;
	// begin inline asm
	ld.global.nc.u32 %r263, [%rd71];
	// end inline asm
	min.s32 	%r267, %r263, %r266;
	add.s64 	%rd72, %rd69, 3072;
	// begin inline asm
	ld.global.nc.u32 %r264, [%rd72];
	// end inline asm
	min.s32 	%r670, %r264, %r267;
	add.s32 	%r665, %r665, 1024;
	setp.lt.s32 	%p25, %r665, %r124;
	@%p25 bra 	$L__BB3_46;
$L__BB3_47:
	setp.lt.s32 	%p26, %r124, 256;
	@%p26 bra 	$L__BB3_52;
	// begin inline asm
	mov.u32 %r331, %laneid;
	// end inline asm
	mov.b32 	%r334, 1;
	mov.b32 	%r355, 31;
	mov.b32 	%r356, -1;
	// begin inline asm
	shfl.sync.down.b32 %r332, %r670, %r334, %r355, %r356;
	// end inline asm
	setp.gt.s32 	%p42, %r331, 30;
	min.s32 	%r357, %r332, %r670;
	selp.b32 	%r338, %r670, %r357, %p42;
	mov.b32 	%r339, 2;
	// begin inline asm
	shfl.sync.down.b32 %r337, %r338, %r339, %r355, %r356;
	// end inline asm
	setp.gt.s32 	%p43, %r331, 29;
	min.s32 	%r358, %r337, %r338;
	selp.b32 	%r343, %r338, %r358, %p43;
	mov.b32 	%r344, 4;
	// begin inline asm
	shfl.sync.down.b32 %r342, %r343, %r344, %r355, %r356;
	// end inline asm
	setp.gt.s32 	%p44, %r331, 27;
	min.s32 	%r359, %r342, %r343;
	selp.b32 	%r348, %r343, %r359, %p44;
	mov.b32 	%r349, 8;
	// begin inline asm
	shfl.sync.down.b32 %r347, %r348, %r349, %r355, %r356;
	// end inline asm
	setp.gt.s32 	%p45, %r331, 23;
	min.s32 	%r360, %r347, %r348;
	selp.b32 	%r353, %r348, %r360, %p45;
	mov.b32 	%r354, 16;
	// begin inline asm
	shfl.sync.down.b32 %r352, %r353, %r354, %r355, %r356;
	// end inline asm
	setp.gt.s32 	%p46, %r331, 15;
	min.s32 	%r83, %r352, %r353;
	selp.b32 	%r686, %r353, %r83, %p46;
	setp.ne.s32 	%p47, %r331, 0;
	@%p47 bra 	$L__BB3_50;
	shr.u32 	%r361, %r62, 3;
	and.b32  	%r362, %r361, 124;
	mov.u32 	%r363, _ZZN3cub18CUB_300001_SM_10006detail6reduce28DeviceReduceSingleTileKernelINS2_10policy_hubIij9CustomMinE10Policy1000EPiS8_iS5_iiN4cuda3std3__410__identityEEEvT0_T1_T2_T3_T4_T6_E12temp_storage;
	add.s32 	%r364, %r363, %r362;
	st.shared.u32 	[%r364+8], %r83;
$L__BB3_50:
	bar.sync 	0;
	setp.ne.s32 	%p48, %r62, 0;
	@%p48 bra 	$L__BB3_72;
	ld.shared.u32 	%r365, [_ZZN3cub18CUB_300001_SM_10006detail6reduce28DeviceReduceSingleTileKernelINS2_10policy_hubIij9CustomMinE10Policy1000EPiS8_iS5_iiN4cuda3std3__410__identityEEEvT0_T1_T2_T3_T4_T6_E12temp_storage+12];
	min.s32 	%r366, %r365, %r686;
	ld.shared.u32 	%r367, [_ZZN3cub18CUB_300001_SM_10006detail6reduce28DeviceReduceSingleTileKernelINS2_10policy_hubIij9CustomMinE10Policy1000EPiS8_iS5_iiN4cuda3std3__410__identityEEEvT0_T1_T2_T3_T4_T6_E12temp_storage+16];
	min.s32 	%r368, %r367, %r366;
	ld.shared.u32 	%r369, [_ZZN3cub18CUB_300001_SM_10006detail6reduce28DeviceReduceSingleTileKernelINS2_10policy_hubIij9CustomMinE10Policy1000EPiS8_iS5_iiN4cuda3std3__410__identityEEEvT0_T1_T2_T3_T4_T6_E12temp_storage+20];
	min.s32 	%r370, %r369, %r368;
	ld.shared.u32 	%r371, [_ZZN3cub18CUB_300001_SM_10006detail6reduce28DeviceReduceSingleTileKernelINS2_10policy_hubIij9CustomMinE10Policy1000EPiS8_iS5_iiN4cuda3std3__410__identityEEEvT0_T1_T2_T3_T4_T6_E12temp_storage+24];
	min.s32 	%r372, %r371, %r370;
	ld.shared.u32 	%r373, [_ZZN3cub18CUB_300001_SM_10006detail6reduce28DeviceReduceSingleTileKernelINS2_10policy_hubIij9CustomMinE10Policy1000EPiS8_iS5_iiN4cuda3std3__410__identityEEEvT0_T1_T2_T3_T4_T6_E12temp_storage+28];
	min.s32 	%r374, %r373, %r372;
	ld.shared.u32 	%r375, [_ZZN3cub18CUB_300001_SM_10006detail6reduce28DeviceReduceSingleTileKernelINS2_10policy_hubIij9CustomMinE10Policy1000EPiS8_iS5_iiN4cuda3std3__410__identityEEEvT0_T1_T2_T3_T4_T6_E12temp_storage+32];
	min.s32 	%r376, %r375, %r374;
	ld.shared.u32 	%r377, [_ZZN3cub18CUB_300001_SM_10006detail6reduce28DeviceReduceSingleTileKernelINS2_10policy_hubIij9CustomMinE10Policy1000EPiS8_iS5_iiN4cuda3std3__410__identityEEEvT0_T1_T2_T3_T4_T6_E12temp_storage+36];
	min.s32 	%r686, %r377, %r376;
	bra.uni 	$L__BB3_72;
$L__BB3_52:
	// begin inline asm
	mov.u32 %r268, %laneid;
	// end inline asm
	and.b32  	%r294, %r62, 992;
	add.s32 	%r295, %r294, 32;
	setp.gt.s32 	%p27, %r295, %r124;
	not.b32 	%r296, %r294;
	add.s32 	%r297, %r124, %r296;
	selp.b32 	%r292, %r297, 31, %p27;
	mov.b32 	%r271, 1;
	mov.b32 	%r293, -1;
	// begin inline asm
	shfl.sync.down.b32 %r269, %r670, %r271, %r292, %r293;
	// end inline asm
	setp.lt.s32 	%p28, %r268, %r292;
	min.s32 	%r298, %r269, %r670;
	selp.b32 	%r275, %r298, %r670, %p28;
	mov.b32 	%r276, 2;
	// begin inline asm
	shfl.sync.down.b32 %r274, %r275, %r276, %r292, %r293;
	// end inline asm
	add.s32 	%r299, %r268, 2;
	setp.gt.s32 	%p29, %r299, %r292;
	min.s32 	%r300, %r274, %r275;
	selp.b32 	%r280, %r275, %r300, %p29;
	mov.b32 	%r281, 4;
	// begin inline asm
	shfl.sync.down.b32 %r279, %r280, %r281, %r292, %r293;
	// end inline asm
	add.s32 	%r301, %r268, 4;
	setp.gt.s32 	%p30, %r301, %r292;
	min.s32 	%r302, %r279, %r280;
	selp.b32 	%r285, %r280, %r302, %p30;
	mov.b32 	%r286, 8;
	// begin inline asm
	shfl.sync.down.b32 %r284, %r285, %r286, %r292, %r293;
	// end inline asm
	add.s32 	%r303, %r268, 8;
	setp.gt.s32 	%p31, %r303, %r292;
	min.s32 	%r304, %r284, %r285;
	selp.b32 	%r290, %r285, %r304, %p31;
	mov.b32 	%r291, 16;
	// begin inline asm
	shfl.sync.down.b32 %r289, %r290, %r291, %r292, %r293;
	// end inline asm
	add.s32 	%r305, %r268, 16;
	setp.gt.s32 	%p32, %r305, %r292;
	min.s32 	%r306, %r289, %r290;
	selp.b32 	%r686, %r290, %r306, %p32;
	setp.ne.s32 	%p33, %r268, 0;
	@%p33 bra 	$L__BB3_54;
	shr.u32 	%r307, %r62, 3;
	and.b32  	%r308, %r307, 124;
	mov.u32 	%r309, _ZZN3cub18CUB_300001_SM_10006detail6reduce28DeviceReduceSingleTileKernelINS2_10policy_hubIij9CustomMinE10Policy1000EPiS8_iS5_iiN4cuda3std3__410__identityEEEvT0_T1_T2_T3_T4_T6_E12temp_storage;
	add.s32 	%r310, %r309, %r308;
	st.shared.u32 	[%r310+8], %r686;
$L__BB3_54:
	bar.sync 	0;
	setp.ne.s32 	%p34, %r62, 0;
	@%p34 bra 	$L__BB3_72;
	setp.gt.s32 	%p35, %r124, 32;
	ld.shared.u32 	%r311, [_ZZN3cub18CUB_300001_SM_10006detail6reduce28DeviceReduceSingleTileKernelINS2_10policy_hubIij9CustomMinE10Policy1000EPiS8_iS5_iiN4cuda3std3__410__identityEEEvT0_T1_T2_T3_T4_T6_E12temp_storage+12];
	min.s32 	%r312, %r311, %r686;
	selp.b32 	%r313, %r312, %r686, %p35;
	setp.gt.s32 	%p36, %r124, 64;
	ld.shared.u32 	%r314, [_ZZN3cub18CUB_300001_SM_10006detail6reduce28DeviceReduceSingleTileKernelINS2_10policy_hubIij9CustomMinE10Policy1000EPiS8_iS5_iiN4cuda3std3__410__identityEEEvT0_T1_T2_T3_T4_T6_E12temp_storage+16];
	min.s32 	%r315, %r314, %r313;
	selp.b32 	%r316, %r315, %r313, %p36;
	setp.gt.s32 	%p37, %r124, 96;
	ld.shared.u32 	%r317, [_ZZN3cub18CUB_300001_SM_10006detail6reduce28DeviceReduceSingleTileKernelINS2_10policy_hubIij9CustomMinE10Policy1000EPiS8_iS5_iiN4cuda3std3__410__identityEEEvT0_T1_T2_T3_T4_T6_E12temp_storage+20];
	min.s32 	%r318, %r317, %r316;
	selp.b32 	%r319, %r318, %r316, %p37;
	setp.gt.s32 	%p38, %r124, 128;
	ld.shared.u32 	%r320, [_ZZN3cub18CUB_300001_SM_10006detail6reduce28DeviceReduceSingleTileKernelINS2_10policy_hubIij9CustomMinE10Policy1000EPiS8_iS5_iiN4cuda3std3__410__identityEEEvT0_T1_T2_T3_T4_T6_E12temp_storage+24];
	min.s32 	%r321, %r320, %r319;
	selp.b32 	%r322, %r321, %r319, %p38;
	setp.gt.s32 	%p39, %r124, 160;
	ld.shared.u32 	%r323, [_ZZN3cub18CUB_300001_SM_10006detail6reduce28DeviceReduceSingleTileKernelINS2_10policy_hubIij9CustomMinE10Policy1000EPiS8_iS5_iiN4cuda3std3__410__identityEEEvT0_T1_T2_T3_T4_T6_E12temp_storage+28];
	min.s32 	%r324, %r323, %r322;
	selp.b32 	%r325, %r324, %r322, %p39;
	setp.gt.s32 	%p40, %r124, 192;
	ld.shared.u32 	%r326, [_ZZN3cub18CUB_300001_SM_10006detail6reduce28DeviceReduceSingleTileKernelINS2_10policy_hubIij9CustomMinE10Policy1000EPiS8_iS5_iiN4cuda3std3__410__identityEEEvT0_T1_T2_T3_T4_T6_E12temp_storage+32];
	min.s32 	%r327, %r326, %r325;
	selp.b32 	%r328, %r327, %r325, %p40;
	setp.gt.s32 	%p41, %r124, 224;
	ld.shared.u32 	%r329, [_ZZN3cub18CUB_300001_SM_10006detail6reduce28DeviceReduceSingleTileKernelINS2_10policy_hubIij9CustomMinE10Policy1000EPiS8_iS5_iiN4cuda3std3__410__identityEEEvT0_T1_T2_T3_T4_T6_E12temp_storage+36];
	min.s32 	%r330, %r329, %r328;
	selp.b32 	%r686, %r330, %r328, %p41;
	bra.uni 	$L__BB3_72;
$L__BB3_56:
	mov.u32 	%r88, %tid.x;
	mul.wide.u32 	%rd35, %r88, 4;
	add.s64 	%rd19, %rd16, %rd35;
	// begin inline asm
	ld.global.nc.u32 %r126, [%rd19];
	// end inline asm
	add.s64 	%rd20, %rd19, 1024;
	// begin inline asm
	ld.global.nc.u32 %r127, [%rd20];
	// end inline asm
	add.s64 	%rd21, %rd19, 2048;
	// begin inline asm
	ld.global.nc.u32 %r128, [%rd21];
	// end inline asm
	add.s64 	%rd22, %rd19, 3072;
	// begin inline asm
	ld.global.nc.u32 %r129, [%rd22];
	// end inline asm
	add.s64 	%rd23, %rd19, 4096;
	// begin inline asm
	ld.global.nc.u32 %r130, [%rd23];
	// end inline asm
	add.s64 	%rd24, %rd19, 5120;
	// begin inline asm
	ld.global.nc.u32 %r131, [%rd24];
	// end inline asm
	add.s64 	%rd25, %rd19, 6144;
	// begin inline asm
	ld.global.nc.u32 %r132, [%rd25];
	// end inline asm
	add.s64 	%rd26, %rd19, 7168;
	// begin inline asm
	ld.global.nc.u32 %r133, [%rd26];
	// end inline asm
	add.s64 	%rd27, %rd19, 8192;
	// begin inline asm
	ld.global.nc.u32 %r134, [%rd27];
	// end inline asm
	add.s64 	%rd28, %rd19, 9216;
	// begin inline asm
	ld.global.nc.u32 %r135, [%rd28];
	// end inline asm
	add.s64 	%rd29, %rd19, 10240;
	// begin inline asm
	ld.global.nc.u32 %r136, [%rd29];
	// end inline asm
	add.s64 	%rd30, %rd19, 11264;
	// begin inline asm
	ld.global.nc.u32 %r137, [%rd30];
	// end inline asm
	add.s64 	%rd31, %rd19, 12288;
	// begin inline asm
	ld.global.nc.u32 %r138, [%rd31];
	// end inline asm
	add.s64 	%rd32, %rd19, 13312;
	// begin inline asm
	ld.global.nc.u32 %r139, [%rd32];
	// end inline asm
	add.s64 	%rd33, %rd19, 14336;
	// begin inline asm
	ld.global.nc.u32 %r140, [%rd33];
	// end inline asm
	add.s64 	%rd34, %rd19, 15360;
	// begin inline asm
	ld.global.nc.u32 %r141, [%rd34];
	// end inline asm
	min.s32 	%r143, %r127, %r126;
	min.s32 	%r144, %r128, %r143;
	min.s32 	%r145, %r129, %r144;
	min.s32 	%r146, %r130, %r145;
	min.s32 	%r147, %r131, %r146;
	min.s32 	%r148, %r132, %r147;
	min.s32 	%r149, %r133, %r148;
	min.s32 	%r150, %r134, %r149;
	min.s32 	%r151, %r135, %r150;
	min.s32 	%r152, %r136, %r151;
	min.s32 	%r153, %r137, %r152;
	min.s32 	%r154, %r138, %r153;
	min.s32 	%r155, %r139, %r154;
	min.s32 	%r156, %r140, %r155;
	min.s32 	%r685, %r141, %r156;
	setp.lt.u32 	%p4, %r124, 8192;
	mov.b32 	%r674, 4096;
	@%p4 bra 	$L__BB3_60;
	add.s32 	%r90, %r124, -4096;
	mov.b32 	%r674, 4096;
$L__BB3_58:
	mul.wide.s32 	%rd52, %r674, 4;
	add.s64 	%rd36, %rd19, %rd52;
	// begin inline asm
	ld.global.nc.u32 %r158, [%rd36];
	// end inline asm
	add.s64 	%rd37, %rd36, 1024;
	// begin inline asm
	ld.global.nc.u32 %r159, [%rd37];
	// end inline asm
	add.s64 	%rd38, %rd36, 2048;
	// begin inline asm
	ld.global.nc.u32 %r160, [%rd38];
	// end inline asm
	add.s64 	%rd39, %rd36, 3072;
	// begin inline asm
	ld.global.nc.u32 %r161, [%rd39];
	// end inline asm
	add.s64 	%rd40, %rd36, 4096;
	// begin inline asm
	ld.global.nc.u32 %r162, [%rd40];
	// end inline asm
	add.s64 	%rd41, %rd36, 5120;
	// begin inline asm
	ld.global.nc.u32 %r163, [%rd41];
	// end inline asm
	add.s64 	%rd42, %rd36, 6144;
	// begin inline asm
	ld.global.nc.u32 %r164, [%rd42];
	// end inline asm
	add.s64 	%rd43, %rd36, 7168;
	// begin inline asm
	ld.global.nc.u32 %r165, [%rd43];
	// end inline asm
	add.s64 	%rd44, %rd36, 8192;
	// begin inline asm
	ld.global.nc.u32 %r166, [%rd44];
	// end inline asm
	add.s64 	%rd45, %rd36, 9216;
	// begin inline asm
	ld.global.nc.u32 %r167, [%rd45];
	// end inline asm
	add.s64 	%rd46, %rd36, 10240;
	// begin inline asm
	ld.global.nc.u32 %r168, [%rd46];
	// end inline asm
	add.s64 	%rd47, %rd36, 11264;
	// begin inline asm
	ld.global.nc.u32 %r169, [%rd47];
	// end inline asm
	add.s64 	%rd48, %rd36, 12288;
	// begin inline asm
	ld.global.nc.u32 %r170, [%rd48];
	// end inline asm
	add.s64 	%rd49, %rd36, 13312;
	// begin inline asm
	ld.global.nc.u32 %r171, [%rd49];
	// end inline asm
	add.s64 	%rd50, %rd36, 14336;
	// begin inline asm
	ld.global.nc.u32 %r172, [%rd50];
	// end inline asm
	add.s64 	%rd51, %rd36, 15360;
	// begin inline asm
	ld.global.nc.u32 %r173, [%rd51];
	// end inline asm
	min.s32 	%r174, %r158, %r685;
	min.s32 	%r175, %r159, %r174;
	min.s32 	%r176, %r160, %r175;
	min.s32 	%r177, %r161, %r176;
	min.s32 	%r178, %r162, %r177;
	min.s32 	%r179, %r163, %r178;
	min.s32 	%r180, %r164, %r179;
	min.s32 	%r181, %r165, %r180;
	min.s32 	%r182, %r166, %r181;
	min.s32 	%r183, %r167, %r182;
	min.s32 	%r184, %r168, %r183;
	min.s32 	%r185, %r169, %r184;
	min.s32 	%r186, %r170, %r185;
	min.s32 	%r187, %r171, %r186;
	min.s32 	%r188, %r172, %r187;
	min.s32 	%r685, %r173, %r188;
	sub.s32 	%r189, %r124, %r674;
	setp.lt.s32 	%p5, %r189, 4096;
	@%p5 bra 	$L__BB3_68;
	add.s32 	%r674, %r674, 4096;
	setp.le.s32 	%p6, %r674, %r90;
	@%p6 bra 	$L__BB3_58;
$L__BB3_60:
	setp.le.s32 	%p7, %r124, %r674;
	@%p7 bra 	$L__BB3_68;
	sub.s32 	%r97, %r124, %r674;
	setp.ge.s32 	%p8, %r88, %r97;
	@%p8 bra 	$L__BB3_68;
	not.b32 	%r191, %r88;
	add.s32 	%r192, %r124, %r191;
	sub.s32 	%r98, %r192, %r674;
	and.b32  	%r193, %r98, 768;
	setp.eq.s32 	%p9, %r193, 768;
	mov.u32 	%r679, %r88;
	@%p9 bra 	$L__BB3_65;
	add.s32 	%r676, %r88, %r674;
	shr.u32 	%r194, %r98, 8;
	add.s32 	%r195, %r194, 1;
	and.b32  	%r196, %r195, 3;
	neg.s32 	%r675, %r196;
	mov.u32 	%r679, %r88;
$L__BB3_64:
	.pragma "nounroll";
	mul.wide.u32 	%rd54, %r676, 4;
	add.s64 	%rd53, %rd16, %rd54;
	// begin inline asm
	ld.global.nc.u32 %r197, [%rd53];
	// end inline asm
	min.s32 	%r685, %r197, %r685;
	add.s32 	%r679, %r679, 256;
	add.s32 	%r676, %r676, 256;
	add.s32 	%r675, %r675, 1;
	setp.ne.s32 	%p10, %r675, 0;
	@%p10 bra 	$L__BB3_64;
$L__BB3_65:
	setp.lt.u32 	%p11, %r98, 768;
	@%p11 bra 	$L__BB3_68;
	cvt.u64.u32 	%rd55, %r679;
	cvt.u64.u32 	%rd56, %r674;
	add.s64 	%rd57, %rd55, %rd56;
	shl.b64 	%rd58, %rd57, 2;
	add.s64 	%rd59, %rd58, %rd16;
	add.s64 	%rd124, %rd59, 2048;
	add.s32 	%r682, %r679, %r674;
$L__BB3_67:
	mul.wide.u32 	%rd64, %r682, 4;
	add.s64 	%rd60, %rd16, %rd64;
	// begin inline asm
	ld.global.nc.u32 %r198, [%rd60];
	// end inline asm
	min.s32 	%r202, %r198, %r685;
	add.s64 	%rd61, %rd124, -1024;
	// begin inline asm
	ld.global.nc.u32 %r199, [%rd61];
	// end inline asm
	min.s32 	%r203, %r199, %r202;
	// begin inline asm
	ld.global.nc.u32 %r200, [%rd124];
	// end inline asm
	min.s32 	%r204, %r200, %r203;
	add.s64 	%rd63, %rd124, 1024;
	// begin inline asm
	ld.global.nc.u32 %r201, [%rd63];
	// end inline asm
	min.s32 	%r685, %r201, %r204;
	add.s32 	%r679, %r679, 1024;
	add.s64 	%rd124, %rd124, 4096;
	add.s32 	%r682, %r682, 1024;
	setp.lt.s32 	%p12, %r679, %r97;
	@%p12 bra 	$L__BB3_67;
$L__BB3_68:
	// begin inline asm
	mov.u32 %r205, %laneid;
	// end inline asm
	mov.b32 	%r208, 1;
	mov.b32 	%r229, 31;
	mov.b32 	%r230, -1;
	// begin inline asm
	shfl.sync.down.b32 %r206, %r685, %r208, %r229, %r230;
	// end inline asm
	setp.gt.s32 	%p13, %r205, 30;
	min.s32 	%r231, %r206, %r685;
	selp.b32 	%r212, %r685, %r231, %p13;
	mov.b32 	%r213, 2;
	// begin inline asm
	shfl.sync.down.b32 %r211, %r212, %r213, %r229, %r230;
	// end inline asm
	setp.gt.s32 	%p14, %r205, 29;
	min.s32 	%r232, %r211, %r212;
	selp.b32 	%r217, %r212, %r232, %p14;
	mov.b32 	%r218, 4;
	// begin inline asm
	shfl.sync.down.b32 %r216, %r217, %r218, %r229, %r230;
	// end inline asm
	setp.gt.s32 	%p15, %r205, 27;
	min.s32 	%r233, %r216, %r217;
	selp.b32 	%r222, %r217, %r233, %p15;
	mov.b32 	%r223, 8;
	// begin inline asm
	shfl.sync.down.b32 %r221, %r222, %r223, %r229, %r230;
	// end inline asm
	setp.gt.s32 	%p16, %r205, 23;
	min.s32 	%r234, %r221, %r222;
	selp.b32 	%r227, %r222, %r234, %p16;
	mov.b32 	%r228, 16;
	// begin inline asm
	shfl.sync.down.b32 %r226, %r227, %r228, %r229, %r230;
	// end inline asm
	setp.gt.s32 	%p17, %r205, 15;
	min.s32 	%r120, %r226, %r227;
	selp.b32 	%r686, %r227, %r120, %p17;
	setp.ne.s32 	%p18, %r205, 0;
	@%p18 bra 	$L__BB3_70;
	shr.u32 	%r235, %r88, 3;
	and.b32  	%r236, %r235, 124;
	mov.u32 	%r237, _ZZN3cub18CUB_300001_SM_10006detail6reduce28DeviceReduceSingleTileKernelINS2_10policy_hubIij9CustomMinE10Policy1000EPiS8_iS5_iiN4cuda3std3__410__identityEEEvT0_T1_T2_T3_T4_T6_E12temp_storage;
	add.s32 	%r238, %r237, %r236;
	st.shared.u32 	[%r238+8], %r120;
$L__BB3_70:
	bar.sync 	0;
	setp.ne.s32 	%p19, %r88, 0;
	@%p19 bra 	$L__BB3_72;
	ld.shared.u32 	%r239, [_ZZN3cub18CUB_300001_SM_10006detail6reduce28DeviceReduceSingleTileKernelINS2_10policy_hubIij9CustomMinE10Policy1000EPiS8_iS5_iiN4cuda3std3__410__identityEEEvT0_T1_T2_T3_T4_T6_E12temp_storage+12];
	min.s32 	%r240, %r239, %r686;
	ld.shared.u32 	%r241, [_ZZN3cub18CUB_300001_SM_10006detail6reduce28DeviceReduceSingleTileKernelINS2_10policy_hubIij9CustomMinE10Policy1000EPiS8_iS5_iiN4cuda3std3__410__identityEEEvT0_T1_T2_T3_T4_T6_E12temp_storage+16];
	min.s32 	%r242, %r241, %r240;
	ld.shared.u32 	%r243, [_ZZN3cub18CUB_300001_SM_10006detail6reduce28DeviceReduceSingleTileKernelINS2_10policy_hubIij9CustomMinE10Policy1000EPiS8_iS5_iiN4cuda3std3__410__identityEEEvT0_T1_T2_T3_T4_T6_E12temp_storage+20];
	min.s32 	%r244, %r243, %r242;
	ld.shared.u32 	%r245, [_ZZN3cub18CUB_300001_SM_10006detail6reduce28DeviceReduceSingleTileKernelINS2_10policy_hubIij9CustomMinE10Policy1000EPiS8_iS5_iiN4cuda3std3__410__identityEEEvT0_T1_T2_T3_T4_T6_E12temp_storage+24];
	min.s32 	%r246, %r245, %r244;
	ld.shared.u32 	%r247, [_ZZN3cub18CUB_300001_SM_10006detail6reduce28DeviceReduceSingleTileKernelINS2_10policy_hubIij9CustomMinE10Policy1000EPiS8_iS5_iiN4cuda3std3__410__identityEEEvT0_T1_T2_T3_T4_T6_E12temp_storage+28];
	min.s32 	%r248, %r247, %r246;
	ld.shared.u32 	%r249, [_ZZN3cub18CUB_300001_SM_10006detail6reduce28DeviceReduceSingleTileKernelINS2_10policy_hubIij9CustomMinE10Policy1000EPiS8_iS5_iiN4cuda3std3__410__identityEEEvT0_T1_T2_T3_T4_T6_E12temp_storage+32];
	min.s32 	%r250, %r249, %r248;
	ld.shared.u32 	%r251, [_ZZN3cub18CUB_300001_SM_10006detail6reduce28DeviceReduceSingleTileKernelINS2_10policy_hubIij9CustomMinE10Policy1000EPiS8_iS5_iiN4cuda3std3__410__identityEEEvT0_T1_T2_T3_T4_T6_E12temp_storage+36];
	min.s32 	%r686, %r251, %r250;
$L__BB3_72:
	mov.u32 	%r631, %tid.x;
	setp.ne.s32 	%p95, %r631, 0;
	@%p95 bra 	$L__BB3_74;
	min.s32 	%r632, %r686, %r125;
	st.global.u32 	[%rd1], %r632;
$L__BB3_74:
	ret;

}


// ===== COMPILED SASS (sm_100) =====

	.target	sm_100

	.elftype	@"ET_EXEC"


//--------------------- .note.nv.tkinfo           --------------------------
	.section	.note.nv.tkinfo,"",@"SHT_NOTE"
	.sectionflags	@"SHF_NOTE_NV_TKINFO"
	.tkinfo
        /*0018*/ 	.word	0x00000002
        /*0030*/ 	.string	""
        /*0030*/ 	.string	"ptxas"
        /*0030*/ 	.string	"Cuda compilation tools, release 13.0, V13.0.88"
        /*0030*/ 	.string	"Build cuda_13.0.r13.0/compiler.36424714_0"
        /*0030*/ 	.string	"-arch sm_100 -m 64 "



//--------------------- .note.nv.cuinfo           --------------------------
	.section	.note.nv.cuinfo,"",@"SHT_NOTE"
	.sectionflags	@"SHF_NOTE_NV_CUINFO"
        /*0018*/ 	.short	0x0002
        /*001a*/ 	.short	0x0064
        /*001c*/ 	.short	0x0082
	.zero		2


//--------------------- .nv.info                  --------------------------
	.section	.nv.info,"",@"SHT_CUDA_INFO"
	.align	4


	//----- nvinfo : EIATTR_REGCOUNT
	.align		4
        /*0000*/ 	.byte	0x04, 0x2f
        /*0002*/ 	.short	(.L_41 - .L_40)
	.align		4
.L_40:
        /*0004*/ 	.word	index@(_ZN3cub18CUB_300001_SM_10006detail11EmptyKernelIvEEvv)
        /*0008*/ 	.word	0x00000004


	//----- nvinfo : EIATTR_FRAME_SIZE
	.align		4
.L_41:
        /*000c*/ 	.byte	0x04, 0x11
        /*000e*/ 	.short	(.L_43 - .L_42)
	.align		4
.L_42:
        /*0010*/ 	.word	index@(_ZN3cub18CUB_300001_SM_10006detail11EmptyKernelIvEEvv)
        /*0014*/ 	.word	0x00000000


	//----- nvinfo : EIATTR_REGCOUNT
	.align		4
.L_43:
        /*0018*/ 	.byte	0x04, 0x2f
        /*001a*/ 	.short	(.L_45 - .L_44)
	.align		4
.L_44:
        /*001c*/ 	.word	index@(_ZN3cub18CUB_300001_SM_10006detail6reduce28DeviceReduceSingleTileKernelINS2_10policy_hubIij9CustomMinE10Policy1000EPiS8_jS5_iiN4cuda3std3__410__identityEEEvT0_T1_T2_T3_T4_T6_)
        /*0020*/ 	.word	0x0000001e


	//----- nvinfo : EIATTR_FRAME_SIZE
	.align		4
.L_45:
        /*0024*/ 	.byte	0x04, 0x11
        /*0026*/ 	.short	(.L_47 - .L_46)
	.align		4
.L_46:
        /*0028*/ 	.word	index@(_ZN3cub18CUB_300001_SM_10006detail6reduce28DeviceReduceSingleTileKernelINS2_10policy_hubIij9CustomMinE10Policy1000EPiS8_jS5_iiN4cuda3std3__410__identityEEEvT0_T1_T2_T3_T4_T6_)
        /*002c*/ 	.word	0x00000000


	//----- nvinfo : EIATTR_REGCOUNT
	.align		4
.L_47:
        /*0030*/ 	.byte	0x04, 0x2f
        /*0032*/ 	.short	(.L_49 - .L_48)
	.align		4
.L_48:
        /*0034*/ 	.word	index@(_ZN3cub18CUB_300001_SM_10006detail6reduce18DeviceReduceKernelINS2_10policy_hubIij9CustomMinE10Policy1000EPijS5_iN4cuda3std3__410__identityEEEvT0_PT3_T1_NS0_13GridEvenShareISG_EET2_T4_)
        /*0038*/ 	.word	0x00000020


	//----- nvinfo : EIATTR_FRAME_SIZE
	.align		4
.L_49:
        /*003c*/ 	.byte	0x04, 0x11
        /*003e*/ 	.short	(.L_51 - .L_50)
	.align		4
.L_50:
        /*0040*/ 	.word	index@(_ZN3cub18CUB_300001_SM_10006detail6reduce18DeviceReduceKernelINS2_10policy_hubIij9CustomMinE10Policy1000EPijS5_iN4cuda3std3__410__identityEEEvT0_PT3_T1_NS0_13GridEvenShareISG_EET2_T4_)
        /*0044*/ 	.word	0x00000000


	//----- nvinfo : EIATTR_REGCOUNT
	.align		4
.L_51:
        /*0048*/ 	.byte	0x04, 0x2f
        /*004a*/ 	.short	(.L_53 - .L_52)
	.align		4
.L_52:
        /*004c*/ 	.word	index@(_ZN3cub18CUB_300001_SM_10006detail6reduce28DeviceReduceSingleTileKernelINS2_10policy_hubIij9CustomMinE10Policy1000EPiS8_iS5_iiN4cuda3std3__410__identityEEEvT0_T1_T2_T3_T4_T6_)
        /*0050*/ 	.word	0x00000020


	//----- nvinfo : EIATTR_FRAME_SIZE
	.align		4
.L_53:
        /*0054*/ 	.byte	0x04, 0x11
        /*0056*/ 	.short	(.L_55 - .L_54)
	.align		4
.L_54:
        /*0058*/ 	.word	index@(_ZN3cub18CUB_300001_SM_10006detail6reduce28DeviceReduceSingleTileKernelINS2_10policy_hubIij9CustomMinE10Policy1000EPiS8_iS5_iiN4cuda3std3__410__identityEEEvT0_T1_T2_T3_T4_T6_)
        /*005c*/ 	.word	0x00000000


	//----- nvinfo : EIATTR_MIN_STACK_SIZE
	.align		4
.L_55:
        /*0060*/ 	.byte	0x04, 0x12
        /*0062*/ 	.short	(.L_57 - .L_56)
	.align		4
.L_56:
        /*0064*/ 	.word	index@(_ZN3cub18CUB_300001_SM_10006detail6reduce28DeviceReduceSingleTileKernelINS2_10policy_hubIij9CustomMinE10Policy1000EPiS8_iS5_iiN4cuda3std3__410__identityEEEvT0_T1_T2_T3_T4_T6_)
        /*0068*/ 	.word	0x00000000


	//----- nvinfo : EIATTR_MIN_STACK_SIZE
	.align		4
.L_57:
        /*006c*/ 	.byte	0x04, 0x12
        /*006e*/ 	.short	(.L_59 - .L_58)
	.align		4
.L_58:
        /*0070*/ 	.word	index@(_ZN3cub18CUB_300001_SM_10006detail6reduce18DeviceReduceKernelINS2_10policy_hubIij9CustomMinE10Policy1000EPijS5_iN4cuda3std3__410__identityEEEvT0_PT3_T1_NS0_13GridEvenShareISG_EET2_T4_)
        /*0074*/ 	.word	0x00000000


	//----- nvinfo : EIATTR_MIN_STACK_SIZE
	.align		4
.L_59:
        /*0078*/ 	.byte	0x04, 0x12
        /*007a*/ 	.short	(.L_61 - .L_60)
	.align		4
.L_60:
        /*007c*/ 	.word	index@(_ZN3cub18CUB_300001_SM_10006detail6reduce28DeviceReduceSingleTileKernelINS2_10policy_hubIij9CustomMinE10Policy1000EPiS8_jS5_iiN4cuda3std3__410__identityEEEvT0_T1_T2_T3_T4_T6_)
        /*0080*/ 	.word	0x00000000


	//----- nvinfo : EIATTR_MIN_STACK_SIZE
	.align		4
.L_61:
        /*0084*/ 	.byte	0x04, 0x12
        /*0086*/ 	.short	(.L_63 - .L_62)
	.align		4
.L_62:
        /*0088*/ 	.word	index@(_ZN3cub18CUB_300001_SM_10006detail11EmptyKernelIvEEvv)
        /*008c*/ 	.word	0x00000000
.L_63:


//--------------------- .nv.compat                --------------------------
	.section	.nv.compat,"",@"SHT_CUDA_COMPAT_INFO"
	.align	4
        /*0000*/ 	.byte	0x02, 0x09, 0x00, 0x00, 0x02, 0x02, 0x01, 0x00, 0x02, 0x05, 0x05, 0x00, 0x03, 0x07, 0x01, 0x01
        /*0010*/ 	.byte	0x02, 0x03, 0x00, 0x00, 0x02, 0x06, 0x01, 0x00, 0x04, 0x0b, 0x08, 0x00, 0x09, 0x00, 0x00, 0x00
        /*0020*/ 	.byte	0x00, 0x00, 0x00, 0x00


//--------------------- .nv.info._ZN3cub18CUB_300001_SM_10006detail6reduce28DeviceReduceSingleTileKernelINS2_10policy_hubIij9CustomMinE10Policy1000EPiS8_iS5_iiN4cuda3std3__410__identityEEEvT0_T1_T2_T3_T4_T6_ --------------------------
	.section	.nv.info._ZN3cub18CUB_300001_SM_10006detail6reduce28DeviceReduceSingleTileKernelINS2_10policy_hubIij9CustomMinE10Policy1000EPiS8_iS5_iiN4cuda3std3__410__identityEEEvT0_T1_T2_T3_T4_T6_,"",@"SHT_CUDA_INFO"
	.sectionflags	@""
	.align	4


	//----- nvinfo : EIATTR_CUDA_API_VERSION
	.align		4
        /*0000*/ 	.byte	0x04, 0x37
        /*0002*/ 	.short	(.L_65 - .L_64)
.L_64:
        /*0004*/ 	.word	0x00000082


	//----- nvinfo : EIATTR_KPARAM_INFO
	.align		4
.L_65:
        /*0008*/ 	.byte	0x04, 0x17
        /*000a*/ 	.short	(.L_67 - .L_66)
.L_66:
        /*000c*/ 	.word	0x00000000
        /*0010*/ 	.short	0x0005
        /*0012*/ 	.short	0x001c
        /*0014*/ 	.byte	0x00, 0xf0, 0x05, 0x00


	//----- nvinfo : EIATTR_KPARAM_INFO
	.align		4
.L_67:
        /*0018*/ 	.byte	0x04, 0x17
        /*001a*/ 	.short	(.L_69 - .L_68)
.L_68:
        /*001c*/ 	.word	0x00000000
        /*0020*/ 	.short	0x0004
        /*0022*/ 	.short	0x0018
        /*0024*/ 	.byte	0x00, 0xf0, 0x11, 0x00


	//----- nvinfo : EIATTR_KPARAM_INFO
	.align		4
.L_69:
        /*0028*/ 	.byte	0x04, 0x17
        /*002a*/ 	.short	(.L_71 - .L_70)
.L_70:
        /*002c*/ 	.word	0x00000000
        /*0030*/ 	.short	0x0003
        /*0032*/ 	.short	0x0014
        /*0034*/ 	.byte	0x00, 0xf0, 0x05, 0x00


	//----- nvinfo : EIATTR_KPARAM_INFO
	.align		4
.L_71:
        /*0038*/ 	.byte	0x04, 0x17
        /*003a*/ 	.short	(.L_73 - .L_72)
.L_72:
        /*003c*/ 	.word	0x00000000
        /*0040*/ 	.short	0x0002
        /*0042*/ 	.short	0x0010
        /*0044*/ 	.byte	0x00, 0xf0, 0x11, 0x00


	//----- nvinfo : EIATTR_KPARAM_INFO
	.align		4
.L_73:
        /*0048*/ 	.byte	0x04, 0x17
        /*004a*/ 	.short	(.L_75 - .L_74)
.L_74:
        /*004c*/ 	.word	0x00000000
        /*0050*/ 	.short	0x0001
        /*0052*/ 	.short	0x0008
        /*0054*/ 	.byte	0x00, 0xf5, 0x21, 0x00


	//----- nvinfo : EIATTR_KPARAM_INFO
	.align		4
.L_75:
        /*0058*/ 	.byte	0x04, 0x17
        /*005a*/ 	.short	(.L_77 - .L_76)
.L_76:
        /*005c*/ 	.word	0x00000000
        /*0060*/ 	.short	0x0000
        /*0062*/ 	.short	0x0000
        /*0064*/ 	.byte	0x00, 0xf5, 0x21, 0x00


	//----- nvinfo : EIATTR_SPARSE_MMA_MASK
	.align		4
.L_77:
        /*0068*/ 	.byte	0x03, 0x50
        /*006a*/ 	.short	0x0000


	//----- nvinfo : EIATTR_MAXREG_COUNT
	.align		4
        /*006c*/ 	.byte	0x03, 0x1b
        /*006e*/ 	.short	0x00ff


	//----- nvinfo : EIATTR_NUM_BARRIERS
	.align		4
        /*0070*/ 	.byte	0x02, 0x4c
        /*0072*/ 	.byte	0x01
	.zero		1


	//----- nvinfo : EIATTR_MERCURY_ISA_VERSION
	.align		4
        /*0074*/ 	.byte	0x03, 0x5f
        /*0076*/ 	.short	0x0101


	//----- nvinfo : EIATTR_COOP_GROUP_MASK_REGIDS
	.align		4
        /*0078*/ 	.byte	0x04, 0x29
        /*007a*/ 	.short	(.L_79 - .L_78)


	//   ....[0]....
.L_78:
        /*007c*/ 	.word	0xffffffff


	//   ....[1]....
        /*0080*/ 	.word	0xffffffff


	//   ....[2]....
        /*0084*/ 	.word	0xffffffff


	//   ....[3]....
        /*0088*/ 	.word	0xffffffff


	//   ....[4]....
        /*008c*/ 	.word	0xffffffff


	//   ....[5]....
        /*0090*/ 	.word	0xffffffff


	//   ....[6]....
        /*0094*/ 	.word	0xffffffff


	//   ....[7]....
        /*0098*/ 	.word	0xffffffff


	//   ....[8]....
        /*009c*/ 	.word	0xffffffff


	//   ....[9]....
        /*00a0*/ 	.word	0xffffffff


	//   ....[10]....
        /*00a4*/ 	.word	0xffffffff


	//   ....[11]....
        /*00a8*/ 	.word	0xffffffff


	//   ....[12]....
        /*00ac*/ 	.word	0xffffffff


	//   ....[13]....
        /*00b0*/ 	.word	0xffffffff


	//   ....[14]....
        /*00b4*/ 	.word	0xffffffff


	//   ....[15]....
        /*00b8*/ 	.word	0xffffffff


	//   ....[16]....
        /*00bc*/ 	.word	0xffffffff


	//   ....[17]....
        /*00c0*/ 	.word	0xffffffff


	//   ....[18]....
        /*00c4*/ 	.word	0xffffffff


	//   ....[19]....
        /*00c8*/ 	.word	0xffffffff


	//   ....[20]....
        /*00cc*/ 	.word	0xffffffff


	//   ....[21]....
        /*00d0*/ 	.word	0xffffffff


	//   ....[22]....
        /*00d4*/ 	.word	0xffffffff


	//   ....[23]....
        /*00d8*/ 	.word	0xffffffff


	//   ....[24]....
        /*00dc*/ 	.word	0xffffffff


	//   ....[25]....
        /*00e0*/ 	.word	0xffffffff


	//   ....[26]....
        /*00e4*/ 	.word	0xffffffff


	//   ....[27]....
        /*00e8*/ 	.word	0xffffffff


	//   ....[28]....
        /*00ec*/ 	.word	0xffffffff


	//   ....[29]....
        /*00f0*/ 	.word	0xffffffff


	//----- nvinfo : EIATTR_COOP_GROUP_INSTR_OFFSETS
	.align		4
.L_79:
        /*00f4*/ 	.byte	0x04, 0x28
        /*00f6*/ 	.short	(.L_81 - .L_80)


	//   ....[0]....
.L_80:
        /*00f8*/ 	.word	0x000008a0


	//   ....[1]....
        /*00fc*/ 	.word	0x00000900


	//   ....[2]....
        /*0100*/ 	.word	0x00000970


	//   ....[3]....
        /*0104*/ 	.word	0x000009c0


	//   ....[4]....
        /*0108*/ 	.word	0x000009f0


	//   ....[5]....
        /*010c*/ 	.word	0x00000b80


	//   ....[6]....
        /*0110*/ 	.word	0x00000c10


	//   ....[7]....
        /*0114*/ 	.word	0x00000c60


	//   ....[8]....
        /*0118*/ 	.word	0x00000ca0


	//   ....[9]....
        /*011c*/ 	.word	0x00000ce0


	//   ....[10]....
        /*0120*/ 	.word	0x00001930


	//   ....[11]....
        /*0124*/ 	.word	0x000019b0


	//   ....[12]....
        /*0128*/ 	.word	0x00001a00


	//   ....[13]....
        /*012c*/ 	.word	0x00001a40


	//   ....[14]....
        /*0130*/ 	.word	0x00001a70


	//   ....[15]....
        /*0134*/ 	.word	0x00002320


	//   ....[16]....
        /*0138*/ 	.word	0x00002380


	//   ....[17]....
        /*013c*/ 	.word	0x000023f0


	//   ....[18]....
        /*0140*/ 	.word	0x00002440


	//   ....[19]....
        /*0144*/ 	.word	0x00002470


	//   ....[20]....
        /*0148*/ 	.word	0x00002600


	//   ....[21]....
        /*014c*/ 	.word	0x00002680


	//   ....[22]....
        /*0150*/ 	.word	0x000026c0


	//   ....[23]....
        /*0154*/ 	.word	0x00002710


	//   ....[24]....
        /*0158*/ 	.word	0x00002760


	//   ....[25]....
        /*015c*/ 	.word	0x00003530


	//   ....[26]....
        /*0160*/ 	.word	0x000035b0


	//   ....[27]....
        /*0164*/ 	.word	0x00003600


	//   ....[28]....
        /*0168*/ 	.word	0x00003640


	//   ....[29]....
        /*016c*/ 	.word	0x00003670


	//----- nvinfo : EIATTR_VRC_CTA_INIT_COUNT
	.align		4
.L_81:
        /*0170*/ 	.byte	0x02, 0x4a
	.zero		1
	.zero		1


	//----- nvinfo : EIATTR_EXIT_INSTR_OFFSETS
	.align		4
        /*0174*/ 	.byte	0x04, 0x1c
        /*0176*/ 	.short	(.L_83 - .L_82)


	//   ....[0]....
.L_82:
        /*0178*/ 	.word	0x00000080


	//   ....[1]....
        /*017c*/ 	.word	0x000000c0


	//   ....[2]....
        /*0180*/ 	.word	0x00003790


	//   ....[3]....
        /*0184*/ 	.word	0x000037e0


	//----- nvinfo : EIATTR_MAX_THREADS
	.align		4
.L_83:
        /*0188*/ 	.byte	0x04, 0x05
        /*018a*/ 	.short	(.L_85 - .L_84)
.L_84:
        /*018c*/ 	.word	0x00000100
        /*0190*/ 	.word	0x00000001
        /*0194*/ 	.word	0x00000001


	//----- nvinfo : EIATTR_CRS_STACK_SIZE
	.align		4
.L_85:
        /*0198*/ 	.byte	0x04, 0x1e
        /*019a*/ 	.short	(.L_87 - .L_86)
.L_86:
        /*019c*/ 	.word	0x00000000


	//----- nvinfo : EIATTR_CBANK_PARAM_SIZE
	.align		4
.L_87:
        /*01a0*/ 	.byte	0x03, 0x19
        /*01a2*/ 	.short	0x001d


	//----- nvinfo : EIATTR_PARAM_CBANK
	.align		4
        /*01a4*/ 	.byte	0x04, 0x0a
        /*01a6*/ 	.short	(.L_89 - .L_88)
	.align		4
.L_88:
        /*01a8*/ 	.word	index@(.nv.constant0._ZN3cub18CUB_300001_SM_10006detail6reduce28DeviceReduceSingleTileKernelINS2_10policy_hubIij9CustomMinE10Policy1000EPiS8_iS5_iiN4cuda3std3__410__identityEEEvT0_T1_T2_T3_T4_T6_)
        /*01ac*/ 	.short	0x0380
        /*01ae*/ 	.short	0x001d


	//----- nvinfo : EIATTR_SW_WAR
	.align		4
.L_89:
        /*01b0*/ 	.byte	0x04, 0x36
        /*01b2*/ 	.short	(.L_91 - .L_90)
.L_90:
        /*01b4*/ 	.word	0x00000008
.L_91:


//--------------------- .nv.info._ZN3cub18CUB_300001_SM_10006detail6reduce18DeviceReduceKernelINS2_10policy_hubIij9CustomMinE10Policy1000EPijS5_iN4cuda3std3__410__identityEEEvT0_PT3_T1_NS0_13GridEvenShareISG_EET2_T4_ --------------------------
	.section	.nv.info._ZN3cub18CUB_300001_SM_10006detail6reduce18DeviceReduceKernelINS2_10policy_hubIij9CustomMinE10Policy1000EPijS5_iN4cuda3std3__410__identityEEEvT0_PT3_T1_NS0_13GridEvenShareISG_EET2_T4_,"",@"SHT_CUDA_INFO"
	.sectionflags	@""
	.align	4


	//----- nvinfo : EIATTR_CUDA_API_VERSION
	.align		4
        /*0000*/ 	.byte	0x04, 0x37
        /*0002*/ 	.short	(.L_93 - .L_92)
.L_92:
        /*0004*/ 	.word	0x00000082


	//----- nvinfo : EIATTR_KPARAM_INFO
	.align		4
.L_93:
        /*0008*/ 	.byte	0x04, 0x17
        /*000a*/ 	.short	(.L_95 - .L_94)
.L_94:
        /*000c*/ 	.word	0x00000000
        /*0010*/ 	.short	0x0005
        /*0012*/ 	.short	0x003d
        /*0014*/ 	.byte	0x00, 0xf0, 0x05, 0x00


	//----- nvinfo : EIATTR_KPARAM_INFO
	.align		4
.L_95:
        /*0018*/ 	.byte	0x04, 0x17
        /*001a*/ 	.short	(.L_97 - .L_96)
.L_96:
        /*001c*/ 	.word	0x00000000
        /*0020*/ 	.short	0x0004
        /*0022*/ 	.short	0x003c
        /*0024*/ 	.byte	0x00, 0xf0, 0x05, 0x00


	//----- nvinfo : EIATTR_KPARAM_INFO
	.align		4
.L_97:
        /*0028*/ 	.byte	0x04, 0x17
        /*002a*/ 	.short	(.L_99 - .L_98)
.L_98:
        /*002c*/ 	.word	0x00000000
        /*0030*/ 	.short	0x0003
        /*0032*/ 	.short	0x0014
        /*0034*/ 	.byte	0x00, 0xf0, 0xa1, 0x00


	//----- nvinfo : EIATTR_KPARAM_INFO
	.align		4
.L_99:
        /*0038*/ 	.byte	0x04, 0x17
        /*003a*/ 	.short	(.L_101 - .L_100)
.L_100:
        /*003c*/ 	.word	0x00000000
        /*0040*/ 	.short	0x0002
        /*0042*/ 	.short	0x0010
        /*0044*/ 	.byte	0x00, 0xf0, 0x11, 0x00


	//----- nvinfo : EIATTR_KPARAM_INFO
	.align		4
.L_101:
        /*0048*/ 	.byte	0x04, 0x17
        /*004a*/ 	.short	(.L_103 - .L_102)
.L_102:
        /*004c*/ 	.word	0x00000000
        /*0050*/ 	.short	0x0001
        /*0052*/ 	.short	0x0008
        /*0054*/ 	.byte	0x00, 0xf5, 0x21, 0x00


	//----- nvinfo : EIATTR_KPARAM_INFO
	.align		4
.L_103:
        /*0058*/ 	.byte	0x04, 0x17
        /*005a*/ 	.short	(.L_105 - .L_104)
.L_104:
        /*005c*/ 	.word	0x00000000
        /*0060*/ 	.short	0x0000
        /*0062*/ 	.short	0x0000
        /*0064*/ 	.byte	0x00, 0xf5, 0x21, 0x00


	//----- nvinfo : EIATTR_SPARSE_MMA_MASK
	.align		4
.L_105:
        /*0068*/ 	.byte	0x03, 0x50
        /*006a*/ 	.short	0x0000


	//----- nvinfo : EIATTR_MAXREG_COUNT
	.align		4
        /*006c*/ 	.byte	0x03, 0x1b
        /*006e*/ 	.short	0x00ff


	//----- nvinfo : EIATTR_NUM_BARRIERS
	.align		4
        /*0070*/ 	.byte	0x02, 0x4c
        /*0072*/ 	.byte	0x01
	.zero		1


	//----- nvinfo : EIATTR_MERCURY_ISA_VERSION
	.align		4
        /*0074*/ 	.byte	0x03, 0x5f
        /*0076*/ 	.short	0x0101


	//----- nvinfo : EIATTR_COOP_GROUP_MASK_REGIDS
	.align		4
        /*0078*/ 	.byte	0x04, 0x29
        /*007a*/ 	.short	(.L_107 - .L_106)


	//   ....[0]....
.L_106:
        /*007c*/ 	.word	0xffffffff


	//   ....[1]....
        /*0080*/ 	.word	0xffffffff


	//   ....[2]....
        /*0084*/ 	.word	0xffffffff


	//   ....[3]....
        /*0088*/ 	.word	0xffffffff


	//   ....[4]....
        /*008c*/ 	.word	0xffffffff


	//   ....[5]....
        /*0090*/ 	.word	0xffffffff


	//   ....[6]....
        /*0094*/ 	.word	0xffffffff


	//   ....[7]....
        /*0098*/ 	.word	0xffffffff


	//   ....[8]....
        /*009c*/ 	.word	0xffffffff


	//   ....[9]....
        /*00a0*/ 	.word	0xffffffff


	//   ....[10]....
        /*00a4*/ 	.word	0xffffffff


	//   ....[11]....
        /*00a8*/ 	.word	0xffffffff


	//   ....[12]....
        /*00ac*/ 	.word	0xffffffff


	//   ....[13]....
        /*00b0*/ 	.word	0xffffffff


	//   ....[14]....
        /*00b4*/ 	.word	0xffffffff


	//   ....[15]....
        /*00b8*/ 	.word	0xffffffff


	//   ....[16]....
        /*00bc*/ 	.word	0xffffffff


	//   ....[17]....
        /*00c0*/ 	.word	0xffffffff


	//   ....[18]....
        /*00c4*/ 	.word	0xffffffff


	//   ....[19]....
        /*00c8*/ 	.word	0xffffffff


	//   ....[20]....
        /*00cc*/ 	.word	0xffffffff


	//   ....[21]....
        /*00d0*/ 	.word	0xffffffff


	//   ....[22]....
        /*00d4*/ 	.word	0xffffffff


	//   ....[23]....
        /*00d8*/ 	.word	0xffffffff


	//   ....[24]....
        /*00dc*/ 	.word	0xffffffff


	//   ....[25]....
        /*00e0*/ 	.word	0xffffffff


	//   ....[26]....
        /*00e4*/ 	.word	0xffffffff


	//   ....[27]....
        /*00e8*/ 	.word	0xffffffff


	//   ....[28]....
        /*00ec*/ 	.word	0xffffffff


	//   ....[29]....
        /*00f0*/ 	.word	0xffffffff


	//----- nvinfo : EIATTR_COOP_GROUP_INSTR_OFFSETS
	.align		4
.L_107:
        /*00f4*/ 	.byte	0x04, 0x28
        /*00f6*/ 	.short	(.L_109 - .L_108)


	//   ....[0]....
.L_108:
        /*00f8*/ 	.word	0x000004e0


	//   ....[1]....
        /*00fc*/ 	.word	0x00000540


	//   ....[2]....
        /*0100*/ 	.word	0x000005b0


	//   ....[3]....
        /*0104*/ 	.word	0x00000600


	//   ....[4]....
        /*0108*/ 	.word	0x00000630


	//   ....[5]....
        /*010c*/ 	.word	0x000007c0


	//   ....[6]....
        /*0110*/ 	.word	0x00000850


	//   ....[7]....
        /*0114*/ 	.word	0x000008a0


	//   ....[8]....
        /*0118*/ 	.word	0x000008e0


	//   ....[9]....
        /*011c*/ 	.word	0x00000920


	//   ....[10]....
        /*0120*/ 	.word	0x000011b0


	//   ....[11]....
        /*0124*/ 	.word	0x00001230


	//   ....[12]....
        /*0128*/ 	.word	0x00001280


	//   ....[13]....
        /*012c*/ 	.word	0x000012c0


	//   ....[14]....
        /*0130*/ 	.word	0x000012f0


	//   ....[15]....
        /*0134*/ 	.word	0x00001850


	//   ....[16]....
        /*0138*/ 	.word	0x000018b0


	//   ....[17]....
        /*013c*/ 	.word	0x00001920


	//   ....[18]....
        /*0140*/ 	.word	0x00001970


	//   ....[19]....
        /*0144*/ 	.word	0x000019a0


	//   ....[20]....
        /*0148*/ 	.word	0x00001b30


	//   ....[21]....
        /*014c*/ 	.word	0x00001bc0


	//   ....[22]....
        /*0150*/ 	.word	0x00001c10


	//   ....[23]....
        /*0154*/ 	.word	0x00001c50


	//   ....[24]....
        /*0158*/ 	.word	0x00001c90


	//   ....[25]....
        /*015c*/ 	.word	0x000026e0


	//   ....[26]....
        /*0160*/ 	.word	0x00002760


	//   ....[27]....
        /*0164*/ 	.word	0x000027b0


	//   ....[28]....
        /*0168*/ 	.word	0x000027f0


	//   ....[29]....
        /*016c*/ 	.word	0x00002820


	//----- nvinfo : EIATTR_VRC_CTA_INIT_COUNT
	.align		4
.L_109:
        /*0170*/ 	.byte	0x02, 0x4a
	.zero		1
	.zero		1


	//----- nvinfo : EIATTR_EXIT_INSTR_OFFSETS
	.align		4
        /*0174*/ 	.byte	0x04, 0x1c
        /*0176*/ 	.short	(.L_111 - .L_110)


	//   ....[0]....
.L_110:
        /*0178*/ 	.word	0x00002940


	//   ....[1]....
        /*017c*/ 	.word	0x00002980


	//----- nvinfo : EIATTR_MAX_THREADS
	.align		4
.L_111:
        /*0180*/ 	.byte	0x04, 0x05
        /*0182*/ 	.short	(.L_113 - .L_112)
.L_112:
        /*0184*/ 	.word	0x00000100
        /*0188*/ 	.word	0x00000001
        /*018c*/ 	.word	0x00000001


	//----- nvinfo : EIATTR_CRS_STACK_SIZE
	.align		4
.L_113:
        /*0190*/ 	.byte	0x04, 0x1e
        /*0192*/ 	.short	(.L_115 - .L_114)
.L_114:
        /*0194*/ 	.word	0x00000000


	//----- nvinfo : EIATTR_CBANK_PARAM_SIZE
	.align		4
.L_115:
        /*0198*/ 	.byte	0x03, 0x19
        /*019a*/ 	.short	0x003e


	//----- nvinfo : EIATTR_PARAM_CBANK
	.align		4
        /*019c*/ 	.byte	0x04, 0x0a
        /*019e*/ 	.short	(.L_117 - .L_116)
	.align		4
.L_116:
        /*01a0*/ 	.word	index@(.nv.constant0._ZN3cub18CUB_300001_SM_10006detail6reduce18DeviceReduceKernelINS2_10policy_hubIij9CustomMinE10Policy1000EPijS5_iN4cuda3std3__410__identityEEEvT0_PT3_T1_NS0_13GridEvenShareISG_EET2_T4_)
        /*01a4*/ 	.short	0x0380
        /*01a6*/ 	.short	0x003e


	//----- nvinfo : EIATTR_SW_WAR
	.align		4
.L_117:
        /*01a8*/ 	.byte	0x04, 0x36
        /*01aa*/ 	.short	(.L_119 - .L_118)
.L_118:
        /*01ac*/ 	.word	0x00000008
.L_119:


//--------------------- .nv.info._ZN3cub18CUB_300001_SM_10006detail6reduce28DeviceReduceSingleTileKernelINS2_10policy_hubIij9CustomMinE10Policy1000EPiS8_jS5_iiN4cuda3std3__410__identityEEEvT0_T1_T2_T3_T4_T6_ --------------------------
	.section	.nv.info._ZN3cub18CUB_300001_SM_10006detail6reduce28DeviceReduceSingleTileKernelINS2_10policy_hubIij9CustomMinE10Policy1000EPiS8_jS5_iiN4cuda3std3__410__identityEEEvT0_T1_T2_T3_T4_T6_,"",@"SHT_CUDA_INFO"
	.sectionflags	@""
	.align	4


	//----- nvinfo : EIATTR_CUDA_API_VERSION
	.align		4
        /*0000*/ 	.byte	0x04, 0x37
        /*0002*/ 	.short	(.L_121 - .L_120)
.L_120:
        /*0004*/ 	.word	0x00000082


	//----- nvinfo : EIATTR_KPARAM_INFO
	.align		4
.L_121:
        /*0008*/ 	.byte	0x04, 0x17
        /*000a*/ 	.short	(.L_123 - .L_122)
.L_122:
        /*000c*/ 	.word	0x00000000
        /*0010*/ 	.short	0x0005
        /*0012*/ 	.short	0x001c
        /*0014*/ 	.byte	0x00, 0xf0, 0x05, 0x00


	//----- nvinfo : EIATTR_KPARAM_INFO
	.align		4
.L_123:
        /*0018*/ 	.byte	0x04, 0x17
        /*001a*/ 	.short	(.L_125 - .L_124)
.L_124:
        /*001c*/ 	.word	0x00000000
        /*0020*/ 	.short	0x0004
        /*0022*/ 	.short	0x0018
        /*0024*/ 	.byte	0x00, 0xf0, 0x11, 0x00


	//----- nvinfo : EIATTR_KPARAM_INFO
	.align		4
.L_125:
        /*0028*/ 	.byte	0x04, 0x17
        /*002a*/ 	.short	(.L_127 - .L_126)
.L_126:
        /*002c*/ 	.word	0x00000000
        /*0030*/ 	.short	0x0003
        /*0032*/ 	.short	0x0014
        /*0034*/ 	.byte	0x00, 0xf0, 0x05, 0x00


	//----- nvinfo : EIATTR_KPARAM_INFO
	.align		4
.L_127:
        /*0038*/ 	.byte	0x04, 0x17
        /*003a*/ 	.short	(.L_129 - .L_128)
.L_128:
        /*003c*/ 	.word	0x00000000
        /*0040*/ 	.short	0x0002
        /*0042*/ 	.short	0x0010
        /*0044*/ 	.byte	0x00, 0xf0, 0x11, 0x00


	//----- nvinfo : EIATTR_KPARAM_INFO
	.align		4
.L_129:
        /*0048*/ 	.byte	0x04, 0x17
        /*004a*/ 	.short	(.L_131 - .L_130)
.L_130:
        /*004c*/ 	.word	0x00000000
        /*0050*/ 	.short	0x0001
        /*0052*/ 	.short	0x0008
        /*0054*/ 	.byte	0x00, 0xf5, 0x21, 0x00


	//----- nvinfo : EIATTR_KPARAM_INFO
	.align		4
.L_131:
        /*0058*/ 	.byte	0x04, 0x17
        /*005a*/ 	.short	(.L_133 - .L_132)
.L_132:
        /*005c*/ 	.word	0x00000000
        /*0060*/ 	.short	0x0000
        /*0062*/ 	.short	0x0000
        /*0064*/ 	.byte	0x00, 0xf5, 0x21, 0x00


	//----- nvinfo : EIATTR_SPARSE_MMA_MASK
	.align		4
.L_133:
        /*0068*/ 	.byte	0x03, 0x50
        /*006a*/ 	.short	0x0000


	//----- nvinfo : EIATTR_MAXREG_COUNT
	.align		4
        /*006c*/ 	.byte	0x03, 0x1b
        /*006e*/ 	.short	0x00ff


	//----- nvinfo : EIATTR_NUM_BARRIERS
	.align		4
        /*0070*/ 	.byte	0x02, 0x4c
        /*0072*/ 	.byte	0x01
	.zero		1


	//----- nvinfo : EIATTR_MERCURY_ISA_VERSION
	.align		4
        /*0074*/ 	.byte	0x03, 0x5f
        /*0076*/ 	.short	0x0101


	//----- nvinfo : EIATTR_COOP_GROUP_MASK_REGIDS
	.align		4
        /*0078*/ 	.byte	0x04, 0x29
        /*007a*/ 	.short	(.L_135 - .L_134)


	//   ....[0]....
.L_134:
        /*007c*/ 	.word	0xffffffff


	//   ....[1]....
        /*0080*/ 	.word	0xffffffff


	//   ....[2]....
        /*0084*/ 	.word	0xffffffff


	//   ....[3]....
        /*0088*/ 	.word	0xffffffff


	//   ....[4]....
        /*008c*/ 	.word	0xffffffff


	//   ....[5]....
        /*0090*/ 	.word	0xffffffff


	//   ....[6]....
        /*0094*/ 	.word	0xffffffff


	//   ....[7]....
        /*0098*/ 	.word	0xffffffff


	//   ....[8]....
        /*009c*/ 	.word	0xffffffff


	//   ....[9]....
        /*00a0*/ 	.word	0xffffffff


	//   ....[10]....
        /*00a4*/ 	.word	0xffffffff


	//   ....[11]....
        /*00a8*/ 	.word	0xffffffff


	//   ....[12]....
        /*00ac*/ 	.word	0xffffffff


	//   ....[13]....
        /*00b0*/ 	.word	0xffffffff


	//   ....[14]....
        /*00b4*/ 	.word	0xffffffff


	//   ....[15]....
        /*00b8*/ 	.word	0xffffffff


	//   ....[16]....
        /*00bc*/ 	.word	0xffffffff


	//   ....[17]....
        /*00c0*/ 	.word	0xffffffff


	//   ....[18]....
        /*00c4*/ 	.word	0xffffffff


	//   ....[19]....
        /*00c8*/ 	.word	0xffffffff


	//   ....[20]....
        /*00cc*/ 	.word	0xffffffff


	//   ....[21]....
        /*00d0*/ 	.word	0xffffffff


	//   ....[22]....
        /*00d4*/ 	.word	0xffffffff


	//   ....[23]....
        /*00d8*/ 	.word	0xffffffff


	//   ....[24]....
        /*00dc*/ 	.word	0xffffffff


	//   ....[25]....
        /*00e0*/ 	.word	0xffffffff


	//   ....[26]....
        /*00e4*/ 	.word	0xffffffff


	//   ....[27]....
        /*00e8*/ 	.word	0xffffffff


	//   ....[28]....
        /*00ec*/ 	.word	0xffffffff


	//   ....[29]....
        /*00f0*/ 	.word	0xffffffff


	//----- nvinfo : EIATTR_COOP_GROUP_INSTR_OFFSETS
	.align		4
.L_135:
        /*00f4*/ 	.byte	0x04, 0x28
        /*00f6*/ 	.short	(.L_137 - .L_136)


	//   ....[0]....
.L_136:
        /*00f8*/ 	.word	0x00000850


	//   ....[1]....
        /*00fc*/ 	.word	0x000008b0


	//   ....[2]....
        /*0100*/ 	.word	0x00000920


	//   ....[3]....
        /*0104*/ 	.word	0x00000970


	//   ....[4]....
        /*0108*/ 	.word	0x000009a0


	//   ....[5]....
        /*010c*/ 	.word	0x00000b30


	//   ....[6]....
        /*0110*/ 	.word	0x00000bc0


	//   ....[7]....
        /*0114*/ 	.word	0x00000c10


	//   ....[8]....
        /*0118*/ 	.word	0x00000c50


	//   ....[9]....
        /*011c*/ 	.word	0x00000c90


	//   ....[10]....
        /*0120*/ 	.word	0x00001470


	//   ....[11]....
        /*0124*/ 	.word	0x000014f0


	//   ....[12]....
        /*0128*/ 	.word	0x00001540


	//   ....[13]....
        /*012c*/ 	.word	0x00001580


	//   ....[14]....
        /*0130*/ 	.word	0x000015b0


	//   ....[15]....
        /*0134*/ 	.word	0x00001e10


	//   ....[16]....
        /*0138*/ 	.word	0x00001e70


	//   ....[17]....
        /*013c*/ 	.word	0x00001ee0


	//   ....[18]....
        /*0140*/ 	.word	0x00001f30


	//   ....[19]....
        /*0144*/ 	.word	0x00001f60


	//   ....[20]....
        /*0148*/ 	.word	0x000020f0


	//   ....[21]....
        /*014c*/ 	.word	0x00002170


	//   ....[22]....
        /*0150*/ 	.word	0x000021b0


	//   ....[23]....
        /*0154*/ 	.word	0x00002200


	//   ....[24]....
        /*0158*/ 	.word	0x00002250


	//   ....[25]....
        /*015c*/ 	.word	0x00002bc0


	//   ....[26]....
        /*0160*/ 	.word	0x00002c40


	//   ....[27]....
        /*0164*/ 	.word	0x00002c90


	//   ....[28]....
        /*0168*/ 	.word	0x00002cd0


	//   ....[29]....
        /*016c*/ 	.word	0x00002d00


	//----- nvinfo : EIATTR_VRC_CTA_INIT_COUNT
	.align		4
.L_137:
        /*0170*/ 	.byte	0x02, 0x4a
	.zero		1
	.zero		1


	//----- nvinfo : EIATTR_EXIT_INSTR_OFFSETS
	.align		4
        /*0174*/ 	.byte	0x04, 0x1c
        /*0176*/ 	.short	(.L_139 - .L_138)


	//   ....[0]....
.L_138:
        /*0178*/ 	.word	0x00000080


	//   ....[1]....
        /*017c*/ 	.word	0x000000c0


	//   ....[2]....
        /*0180*/ 	.word	0x00002e20


	//   ....[3]....
        /*0184*/ 	.word	0x00002e70


	//----- nvinfo : EIATTR_MAX_THREADS
	.align		4
.L_139:
        /*0188*/ 	.byte	0x04, 0x05
        /*018a*/ 	.short	(.L_141 - .L_140)
.L_140:
        /*018c*/ 	.word	0x00000100
        /*0190*/ 	.word	0x00000001
        /*0194*/ 	.word	0x00000001


	//----- nvinfo : EIATTR_CRS_STACK_SIZE
	.align		4
.L_141:
        /*0198*/ 	.byte	0x04, 0x1e
        /*019a*/ 	.short	(.L_143 - .L_142)
.L_142:
        /*019c*/ 	.word	0x00000000


	//----- nvinfo : EIATTR_CBANK_PARAM_SIZE
	.align		4
.L_143:
        /*01a0*/ 	.byte	0x03, 0x19
        /*01a2*/ 	.short	0x001d


	//----- nvinfo : EIATTR_PARAM_CBANK
	.align		4
        /*01a4*/ 	.byte	0x04, 0x0a
        /*01a6*/ 	.short	(.L_145 - .L_144)
	.align		4
.L_144:
        /*01a8*/ 	.word	index@(.nv.constant0._ZN3cub18CUB_300001_SM_10006detail6reduce28DeviceReduceSingleTileKernelINS2_10policy_hubIij9CustomMinE10Policy1000EPiS8_jS5_iiN4cuda3std3__410__identityEEEvT0_T1_T2_T3_T4_T6_)
        /*01ac*/ 	.short	0x0380
        /*01ae*/ 	.short	0x001d


	//----- nvinfo : EIATTR_SW_WAR
	.align		4
.L_145:
        /*01b0*/ 	.byte	0x04, 0x36
        /*01b2*/ 	.short	(.L_147 - .L_146)
.L_146:
        /*01b4*/ 	.word	0x00000008
.L_147:


//--------------------- .nv.info._ZN3cub18CUB_300001_SM_10006detail11EmptyKernelIvEEvv --------------------------
	.section	.nv.info._ZN3cub18CUB_300001_SM_10006detail11EmptyKernelIvEEvv,"",@"SHT_CUDA_INFO"
	.sectionflags	@""
	.align	4


	//----- nvinfo : EIATTR_CUDA_API_VERSION
	.align		4
        /*0000*/ 	.byte	0x04, 0x37
        /*0002*/ 	.short	(.L_149 - .L_148)
.L_148:
        /*0004*/ 	.word	0x00000082


	//----- nvinfo : EIATTR_SPARSE_MMA_MASK
	.align		4
.L_149:
        /*0008*/ 	.byte	0x03, 0x50
        /*000a*/ 	.short	0x0000


	//----- nvinfo : EIATTR_MAXREG_COUNT
	.align		4
        /*000c*/ 	.byte	0x03, 0x1b
        /*000e*/ 	.short	0x00ff


	//----- nvinfo : EIATTR_MERCURY_ISA_VERSION
	.align		4
        /*0010*/ 	.byte	0x03, 0x5f
        /*0012*/ 	.short	0x0101


	//----- nvinfo : EIATTR_VRC_CTA_INIT_COUNT
	.align		4
        /*0014*/ 	.byte	0x02, 0x4a
	.zero		1
	.zero		1


	//----- nvinfo : EIATTR_EXIT_INSTR_OFFSETS
	.align		4
        /*0018*/ 	.byte	0x04, 0x1c
        /*001a*/ 	.short	(.L_151 - .L_150)


	//   ....[0]....
.L_150:
        /*001c*/ 	.word	0x00000010


	//----- nvinfo : EIATTR_SW_WAR
	.align		4
.L_151:
        /*0020*/ 	.byte	0x04, 0x36
        /*0022*/ 	.short	(.L_153 - .L_152)
.L_152:
        /*0024*/ 	.word	0x00000008
.L_153:


//--------------------- .nv.callgraph             --------------------------
	.section	.nv.callgraph,"",@"SHT_CUDA_CALLGRAPH"
	.align	4
	.sectionentsize	8
	.align		4
        /*0000*/ 	.word	0x00000000
	.align		4
        /*0004*/ 	.word	0xffffffff
	.align		4
        /*0008*/ 	.word	0x00000000
	.align		4
        /*000c*/ 	.word	0xfffffffe
	.align		4
        /*0010*/ 	.word	0x00000000
	.align		4
        /*0014*/ 	.word	0xfffffffd
	.align		4
        /*0018*/ 	.word	0x00000000
	.align		4
        /*001c*/ 	.word	0xfffffffc


//--------------------- .nv.constant4             --------------------------
	.section	.nv.constant4,"a",@progbits
	.align	8
	.align		8
.nv.constant4:
        /*0000*/ 	.dword	_ZN34_INTERNAL_e0de5165_4_k_cu_9adba85b4cuda3std3__45__cpo5beginE
	.align		8
        /*0008*/ 	.dword	_ZN34_INTERNAL_e0de5165_4_k_cu_9adba85b4cuda3std3__45__cpo3endE
	.align		8
        /*0010*/ 	.dword	_ZN34_INTERNAL_e0de5165_4_k_cu_9adba85b4cuda3std3__45__cpo6cbeginE
	.align		8
        /*0018*/ 	.dword	_ZN34_INTERNAL_e0de5165_4_k_cu_9adba85b4cuda3std3__45__cpo4cendE
	.align		8
        /*0020*/ 	.dword	_ZN34_INTERNAL_e0de5165_4_k_cu_9adba85b4cuda3std3__45__cpo6rbeginE
	.align		8
        /*0028*/ 	.dword	_ZN34_INTERNAL_e0de5165_4_k_cu_9adba85b4cuda3std3__45__cpo4rendE
	.align		8
        /*0030*/ 	.dword	_ZN34_INTERNAL_e0de5165_4_k_cu_9adba85b4cuda3std3__45__cpo7crbeginE
	.align		8
        /*0038*/ 	.dword	_ZN34_INTERNAL_e0de5165_4_k_cu_9adba85b4cuda3std3__45__cpo5crendE
	.align		8
        /*0040*/ 	.dword	_ZN34_INTERNAL_e0de5165_4_k_cu_9adba85b4cuda3std3__436_GLOBAL__N__e0de5165_4_k_cu_9adba85b6ignoreE
	.align		8
        /*0048*/ 	.dword	_ZN34_INTERNAL_e0de5165_4_k_cu_9adba85b4cuda3std3__419piecewise_constructE
	.align		8
        /*0050*/ 	.dword	_ZN34_INTERNAL_e0de5165_4_k_cu_9adba85b4cuda3std3__48in_placeE
	.align		8
        /*0058*/ 	.dword	_ZN34_INTERNAL_e0de5165_4_k_cu_9adba85b4cuda3std3__420unreachable_sentinelE
	.align		8
        /*0060*/ 	.dword	_ZN34_INTERNAL_e0de5165_4_k_cu_9adba85b4cuda3std3__47nulloptE
	.align		8
        /*0068*/ 	.dword	_ZN34_INTERNAL_e0de5165_4_k_cu_9adba85b4cuda3std3__48unexpectE
	.align		8
        /*0070*/ 	.dword	_ZN34_INTERNAL_e0de5165_4_k_cu_9adba85b4cuda3std6ranges3__45__cpo4swapE
	.align		8
        /*0078*/ 	.dword	_ZN34_INTERNAL_e0de5165_4_k_cu_9adba85b4cuda3std6ranges3__45__cpo9iter_moveE
	.align		8
        /*0080*/ 	.dword	_ZN34_INTERNAL_e0de5165_4_k_cu_9adba85b4cuda3std6ranges3__45__cpo5beginE
	.align		8
        /*0088*/ 	.dword	_ZN34_INTERNAL_e0de5165_4_k_cu_9adba85b4cuda3std6ranges3__45__cpo3endE
	.align		8
        /*0090*/ 	.dword	_ZN34_INTERNAL_e0de5165_4_k_cu_9adba85b4cuda3std6ranges3__45__cpo6cbeginE
	.align		8
        /*0098*/ 	.dword	_ZN34_INTERNAL_e0de5165_4_k_cu_9adba85b4cuda3std6ranges3__45__cpo4cendE
	.align		8
        /*00a0*/ 	.dword	_ZN34_INTERNAL_e0de5165_4_k_cu_9adba85b4cuda3std6ranges3__45__cpo7advanceE
	.align		8
        /*00a8*/ 	.dword	_ZN34_INTERNAL_e0de5165_4_k_cu_9adba85b4cuda3std6ranges3__45__cpo9iter_swapE
	.align		8
        /*00b0*/ 	.dword	_ZN34_INTERNAL_e0de5165_4_k_cu_9adba85b4cuda3std6ranges3__45__cpo4nextE
	.align		8
        /*00b8*/ 	.dword	_ZN34_INTERNAL_e0de5165_4_k_cu_9adba85b4cuda3std6ranges3__45__cpo4prevE
	.align		8
        /*00c0*/ 	.dword	_ZN34_INTERNAL_e0de5165_4_k_cu_9adba85b4cuda3std6ranges3__45__cpo4dataE
	.align		8
        /*00c8*/ 	.dword	_ZN34_INTERNAL_e0de5165_4_k_cu_9adba85b4cuda3std6ranges3__45__cpo5cdataE
	.align		8
        /*00d0*/ 	.dword	_ZN34_INTERNAL_e0de5165_4_k_cu_9adba85b4cuda3std6ranges3__45__cpo4sizeE
	.align		8
        /*00d8*/ 	.dword	_ZN34_INTERNAL_e0de5165_4_k_cu_9adba85b4cuda3std6ranges3__45__cpo5ssizeE
	.align		8
        /*00e0*/ 	.dword	_ZN34_INTERNAL_e0de5165_4_k_cu_9adba85b4cuda3std6ranges3__45__cpo8distanceE
	.align		8
        /*00e8*/ 	.dword	_ZN34_INTERNAL_e0de5165_4_k_cu_9adba85b6thrust24THRUST_300001_SM_1000_NS6system6detail10sequential3seqE
	.align		8
        /*00f0*/ 	.dword	_ZN34_INTERNAL_e0de5165_4_k_cu_9adba85b6thrust24THRUST_300001_SM_1000_NS12placeholders2_1E
	.align		8
        /*00f8*/ 	.dword	_ZN34_INTERNAL_e0de5165_4_k_cu_9adba85b6thrust24THRUST_300001_SM_1000_NS12placeholders2_2E
	.align		8
        /*0100*/ 	.dword	_ZN34_INTERNAL_e0de5165_4_k_cu_9adba85b6thrust24THRUST_300001_SM_1000_NS12placeholders2_3E
	.align		8
        /*0108*/ 	.dword	_ZN34_INTERNAL_e0de5165_4_k_cu_9adba85b6thrust24THRUST_300001_SM_1000_NS12placeholders2_4E
	.align		8
        /*0110*/ 	.dword	_ZN34_INTERNAL_e0de5165_4_k_cu_9adba85b6thrust24THRUST_300001_SM_1000_NS12placeholders2_5E
	.align		8
        /*0118*/ 	.dword	_ZN34_INTERNAL_e0de5165_4_k_cu_9adba85b6thrust24THRUST_300001_SM_1000_NS12placeholders2_6E
	.align		8
        /*0120*/ 	.dword	_ZN34_INTERNAL_e0de5165_4_k_cu_9adba85b6thrust24THRUST_300001_SM_1000_NS12placeholders2_7E
	.align		8
        /*0128*/ 	.dword	_ZN34_INTERNAL_e0de5165_4_k_cu_9adba85b6thrust24THRUST_300001_SM_1000_NS12placeholders2_8E
	.align		8
        /*0130*/ 	.dword	_ZN34_INTERNAL_e0de5165_4_k_cu_9adba85b6thrust24THRUST_300001_SM_1000_NS12placeholders2_9E
	.align		8
        /*0138*/ 	.dword	_ZN34_INTERNAL_e0de5165_4_k_cu_9adba85b6thrust24THRUST_300001_SM_1000_NS12placeholders3_10E


//--------------------- .text._ZN3cub18CUB_300001_SM_10006detail6reduce28DeviceReduceSingleTileKernelINS2_10policy_hubIij9CustomMinE10Policy1000EPiS8_iS5_iiN4cuda3std3__410__identityEEEvT0_T1_T2_T3_T4_T6_ --------------------------
	.section	.text._ZN3cub18CUB_300001_SM_10006detail6reduce28DeviceReduceSingleTileKernelINS2_10policy_hubIij9CustomMinE10Policy1000EPiS8_iS5_iiN4cuda3std3__410__identityEEEvT0_T1_T2_T3_T4_T6_,"ax",@progbits
	.align	128
        .global         _ZN3cub18CUB_300001_SM_10006detail6reduce28DeviceReduceSingleTileKernelINS2_10policy_hubIij9CustomMinE10Policy1000EPiS8_iS5_iiN4cuda3std3__410__identityEEEvT0_T1_T2_T3_T4_T6_
        .type           _ZN3cub18CUB_300001_SM_10006detail6reduce28DeviceReduceSingleTileKernelINS2_10policy_hubIij9CustomMinE10Policy1000EPiS8_iS5_iiN4cuda3std3__410__identityEEEvT0_T1_T2_T3_T4_T6_,@function
        .size           _ZN3cub18CUB_300001_SM_10006detail6reduce28DeviceReduceSingleTileKernelINS2_10policy_hubIij9CustomMinE10Policy1000EPiS8_iS5_iiN4cuda3std3__410__identityEEEvT0_T1_T2_T3_T4_T6_,(.L_x_147 - _ZN3cub18CUB_300001_SM_10006detail6reduce28DeviceReduceSingleTileKernelINS2_10policy_hubIij9CustomMinE10Policy1000EPiS8_iS5_iiN4cuda3std3__410__identityEEEvT0_T1_T2_T3_T4_T6_)
        .other          _ZN3cub18CUB_300001_SM_10006detail6reduce28DeviceReduceSingleTileKernelINS2_10policy_hubIij9CustomMinE10Policy1000EPiS8_iS5_iiN4cuda3std3__410__identityEEEvT0_T1_T2_T3_T4_T6_,@"STO_CUDA_ENTRY STV_DEFAULT"
_ZN3cub18CUB_300001_SM_10006detail6reduce28DeviceReduceSingleTileKernelINS2_10policy_hubIij9CustomMinE10Policy1000EPiS8_iS5_iiN4cuda3std3__410__identityEEEvT0_T1_T2_T3_T4_T6_:
.text._ZN3cub18CUB_300001_SM_10006detail6reduce28DeviceReduceSingleTileKernelINS2_10policy_hubIij9CustomMinE10Policy1000EPiS8_iS5_iiN4cuda3std3__410__identityEEEvT0_T1_T2_T3_T4_T6_:
[----:B------:R-:W-:Y:S01]  /*0000*/  LDC R1, c[0x0][0x37c] ;  /* 0x0000df00ff017b82 */ /* 0x000fe20000000800 */
[----:B------:R-:W0:Y:S01]  /*0010*/  LDCU UR4, c[0x0][0x390] ;  /* 0x00007200ff0477ac */ /* 0x000e220008000800 */
[----:B------:R-:W1:Y:S01]  /*0020*/  LDCU.64 UR6, c[0x0][0x358] ;  /* 0x00006b00ff0677ac */ /* 0x000e620008000a00 */
[----:B0-----:R-:W-:-:S05]  /*0030*/  IMAD.U32 R20, RZ, RZ, UR4 ;  /* 0x00000004ff147e24 */ /* 0x001fca000f8e00ff */
[----:B------:R-:W-:-:S13]  /*0040*/  ISETP.NE.AND P0, PT, R20, RZ, PT ;  /* 0x000000ff1400720c */ /* 0x000fda0003f05270 */
[----:B-1----:R-:W-:Y:S05]  /*0050*/  @P0 BRA `(.L_x_0) ;  /* 0x00000000001c0947 */ /* 0x002fea0003800000 */
[----:B------:R-:W0:Y:S02]  /*0060*/  S2R R0, SR_TID.X ;  /* 0x0000000000007919 */ /* 0x000e240000002100 */
[----:B0-----:R-:W-:-:S13]  /*0070*/  ISETP.NE.AND P0, PT, R0, RZ, PT ;  /* 0x000000ff0000720c */ /* 0x001fda0003f05270 */
[----:B------:R-:W-:Y:S05]  /*0080*/  @P0 EXIT ;  /* 0x000000000000094d */ /* 0x000fea0003800000 */
[----:B------:R-:W0:Y:S08]  /*0090*/  LDC R5, c[0x0][0x398] ;  /* 0x0000e600ff057b82 */ /* 0x000e300000000800 */
[----:B------:R-:W0:Y:S02]  /*00a0*/  LDC.64 R2, c[0x0][0x388] ;  /* 0x0000e200ff027b82 */ /* 0x000e240000000a00 */
[----:B0-----:R-:W-:Y:S01]  /*00b0*/  STG.E desc[UR6][R2.64], R5 ;  /* 0x0000000502007986 */ /* 0x001fe2000c101906 */
[----:B------:R-:W-:Y:S05]  /*00c0*/  EXIT ;  /* 0x000000000000794d */ /* 0x000fea0003800000 */
.L_x_0:
[----:B------:R-:W0:Y:S01]  /*00d0*/  LDCU UR4, c[0x0][0x380] ;  /* 0x00007000ff0477ac */ /* 0x000e220008000800 */
[----:B------:R-:W-:Y:S01]  /*00e0*/  BSSY.RECONVERGENT B0, `(.L_x_1) ;  /* 0x000036a000007945 */ /* 0x000fe20003800200 */
[----:B0-----:R-:W-:-:S09]  /*00f0*/  ULOP3.LUT UP0, URZ, UR4, 0xf, URZ, 0xc0, !UPT ;  /* 0x0000000f04ff7892 */ /* 0x001fd2000f80c0ff */
[----:B------:R-:W-:Y:S05]  /*0100*/  BRA.U UP0, `(.L_x_2) ;  /* 0x0000001900a07547 */ /* 0x000fea000b800000 */
[----:B------:R-:W-:-:S13]  /*0110*/  ISETP.GT.AND P0, PT, R20, 0xfff, PT ;  /* 0x00000fff1400780c */ /* 0x000fda0003f04270 */
[----:B------:R-:W-:Y:S05]  /*0120*/  @P0 BRA `(.L_x_3) ;  /* 0x0000000c00640947 */ /* 0x000fea0003800000 */
[----:B------:R-:W0:Y:S01]  /*0130*/  S2R R9, SR_TID.X ;  /* 0x0000000000097919 */ /* 0x000e220000002100 */
[----:B------:R-:W-:Y:S01]  /*0140*/  BSSY.RECONVERGENT B1, `(.L_x_4) ;  /* 0x0000009000017945 */ /* 0x000fe20003800200 */
[----:B------:R-:W-:Y:S01]  /*0150*/  IMAD.MOV.U32 R0, RZ, RZ, RZ ;  /* 0x000000ffff007224 */ /* 0x000fe200078e00ff */
[----:B0-----:R-:W-:Y:S01]  /*0160*/  ISETP.GE.AND P0, PT, R9, R20, PT ;  /* 0x000000140900720c */ /* 0x001fe20003f06270 */
[----:B------:R-:W-:-:S12]  /*0170*/  IMAD.MOV.U32 R11, RZ, RZ, R9 ;  /* 0x000000ffff0b7224 */ /* 0x000fd800078e0009 */
[----:B------:R-:W-:Y:S05]  /*0180*/  @P0 BRA `(.L_x_5) ;  /* 0x0000000000100947 */ /* 0x000fea0003800000 */
[----:B------:R-:W0:Y:S02]  /*0190*/  LDC.64 R2, c[0x0][0x380] ;  /* 0x0000e000ff027b82 */ /* 0x000e240000000a00 */
[----:B0-----:R-:W-:-:S05]  /*01a0*/  IMAD.WIDE.U32 R2, R9, 0x4, R2 ;  /* 0x0000000409027825 */ /* 0x001fca00078e0002 */
[----:B------:R0:W5:Y:S01]  /*01b0*/  LDG.E.CONSTANT R0, desc[UR6][R2.64] ;  /* 0x0000000602007981 */ /* 0x000162000c1e9900 */
[----:B------:R-:W-:-:S07]  /*01c0*/  VIADD R11, R9, 0x100 ;  /* 0x00000100090b7836 */ /* 0x000fce0000000000 */
.L_x_5:
[----:B------:R-:W-:Y:S05]  /*01d0*/  BSYNC.RECONVERGENT B1 ;  /* 0x0000000000017941 */ /* 0x000fea0003800200 */
.L_x_4:
[----:B------:R-:W-:Y:S01]  /*01e0*/  ISETP.GE.AND P0, PT, R11, R20, PT ;  /* 0x000000140b00720c */ /* 0x000fe20003f06270 */
[----:B------:R-:W-:-:S12]  /*01f0*/  BSSY.RECONVERGENT B1, `(.L_x_6) ;  /* 0x0000066000017945 */ /* 0x000fd80003800200 */
[----:B------:R-:W-:Y:S05]  /*0200*/  @P0 BRA `(.L_x_7) ;  /* 0x0000000400900947 */ /* 0x000fea0003800000 */
[----:B0-----:R-:W-:Y:S01]  /*0210*/  LOP3.LUT R3, RZ, R11, RZ, 0x33, !PT ;  /* 0x0000000bff037212 */ /* 0x001fe200078e33ff */
[----:B------:R-:W-:Y:S04]  /*0220*/  BSSY.RECONVERGENT B2, `(.L_x_8) ;  /* 0x0000015000027945 */ /* 0x000fe80003800200 */
[----:B------:R-:W-:-:S05]  /*0230*/  IMAD.IADD R4, R3, 0x1, R20 ;  /* 0x0000000103047824 */ /* 0x000fca00078e0214 */
[C---:B------:R-:W-:Y:S02]  /*0240*/  LOP3.LUT R2, R4.reuse, 0x300, RZ, 0xc0, !PT ;  /* 0x0000030004027812 */ /* 0x040fe400078ec0ff */
[----:B------:R-:W-:Y:S02]  /*0250*/  ISETP.GE.U32.AND P1, PT, R4, 0x300, PT ;  /* 0x000003000400780c */ /* 0x000fe40003f26070 */
[----:B------:R-:W-:-:S13]  /*0260*/  ISETP.NE.AND P0, PT, R2, 0x300, PT ;  /* 0x000003000200780c */ /* 0x000fda0003f05270 */
[----:B------:R-:W-:Y:S05]  /*0270*/  @!P0 BRA `(.L_x_9) ;  /* 0x00000000003c8947 */ /* 0x000fea0003800000 */
[----:B------:R-:W0:Y:S01]  /*0280*/  LDC.64 R2, c[0x0][0x380] ;  /* 0x0000e000ff027b82 */ /* 0x000e220000000a00 */
[----:B------:R-:W-:-:S04]  /*0290*/  LEA.HI R4, R4, 0x1, RZ, 0x18 ;  /* 0x0000000104047811 */ /* 0x000fc800078fc0ff */
[----:B------:R-:W-:-:S05]  /*02a0*/  LOP3.LUT R4, R4, 0x3, RZ, 0xc0, !PT ;  /* 0x0000000304047812 */ /* 0x000fca00078ec0ff */
[----:B------:R-:W-:Y:S02]  /*02b0*/  IMAD.MOV R4, RZ, RZ, -R4 ;  /* 0x000000ffff047224 */ /* 0x000fe400078e0a04 */
[----:B0-----:R-:W-:-:S04]  /*02c0*/  IMAD.WIDE.U32 R2, R11, 0x4, R2 ;  /* 0x000000040b027825 */ /* 0x001fc800078e0002 */
[----:B------:R-:W-:-:S07]  /*02d0*/  IMAD.MOV.U32 R5, RZ, RZ, R3 ;  /* 0x000000ffff057224 */ /* 0x000fce00078e0003 */
.L_x_10:
[----:B------:R-:W-:-:S06]  /*02e0*/  IMAD.MOV.U32 R3, RZ, RZ, R5 ;  /* 0x000000ffff037224 */ /* 0x000fcc00078e0005 */
[----:B------:R0:W2:Y:S01]  /*02f0*/  LDG.E.CONSTANT R3, desc[UR6][R2.64] ;  /* 0x0000000602037981 */ /* 0x0000a2000c1e9900 */
[----:B------:R-:W-:Y:S02]  /*0300*/  VIADD R4, R4, 0x1 ;  /* 0x0000000104047836 */ /* 0x000fe40000000000 */
[----:B------:R-:W-:-:S03]  /*0310*/  VIADD R11, R11, 0x100 ;  /* 0x000001000b0b7836 */ /* 0x000fc60000000000 */
[----:B------:R-:W-:Y:S02]  /*0320*/  ISETP.NE.AND P0, PT, R4, RZ, PT ;  /* 0x000000ff0400720c */ /* 0x000fe40003f05270 */
[----:B0-----:R-:W-:-:S05]  /*0330*/  IADD3 R2, P2, PT, R2, 0x400, RZ ;  /* 0x0000040002027810 */ /* 0x001fca0007f5e0ff */
[----:B------:R-:W-:Y:S01]  /*0340*/  IMAD.X R5, RZ, RZ, R5, P2 ;  /* 0x000000ffff057224 */ /* 0x000fe200010e0605 */
[----:B--2--5:R-:W-:-:S05]  /*0350*/  VIMNMX R0, PT, PT, R3, R0, PT ;  /* 0x0000000003007248 */ /* 0x024fca0003fe0100 */
[----:B------:R-:W-:Y:S05]  /*0360*/  @P0 BRA `(.L_x_10) ;  /* 0xfffffffc00dc0947 */ /* 0x000fea000383ffff */
.L_x_9:
[----:B------:R-:W-:Y:S05]  /*0370*/  BSYNC.RECONVERGENT B2 ;  /* 0x0000000000027941 */ /* 0x000fea0003800200 */
.L_x_8:
[----:B------:R-:W-:Y:S05]  /*0380*/  @!P1 BRA `(.L_x_7) ;  /* 0x0000000400309947 */ /* 0x000fea0003800000 */
[----:B------:R-:W-:Y:S01]  /*0390*/  IMAD.IADD R2, R20, 0x1, -R11 ;  /* 0x0000000114027824 */ /* 0x000fe200078e0a0b */
[----:B------:R-:W-:Y:S01]  /*03a0*/  BSSY.RECONVERGENT B2, `(.L_x_11) ;  /* 0x0000029000027945 */ /* 0x000fe20003800200 */
[----:B------:R-:W-:-:S03]  /*03b0*/  PLOP3.LUT P0, PT, PT, PT, PT, 0x80, 0x8 ;  /* 0x000000000008781c */ /* 0x000fc60003f0f070 */
[----:B------:R-:W-:-:S13]  /*03c0*/  ISETP.GT.AND P1, PT, R2, 0xc00, PT ;  /* 0x00000c000200780c */ /* 0x000fda0003f24270 */
[----:B------:R-:W-:Y:S05]  /*03d0*/  @!P1 BRA `(.L_x_12) ;  /* 0x0000000000949947 */ /* 0x000fea0003800000 */
[----:B------:R-:W-:Y:S01]  /*03e0*/  PLOP3.LUT P0, PT, PT, PT, PT, 0x8, 0x80 ;  /* 0x000000000080781c */ /* 0x000fe20003f0e170 */
[----:B------:R-:W-:-:S12]  /*03f0*/  VIADD R8, R20, 0xfffff400 ;  /* 0xfffff40014087836 */ /* 0x000fd80000000000 */
.L_x_13:
[----:B------:R-:W0:Y:S01]  /*0400*/  LDC.64 R4, c[0x0][0x380] ;  /* 0x0000e000ff047b82 */ /* 0x000e220000000a00 */
[C---:B------:R-:W-:Y:S02]  /*0410*/  VIADD R7, R11.reuse, 0x400 ;  /* 0x000004000b077836 */ /* 0x040fe40000000000 */
[C---:B------:R-:W-:Y:S02]  /*0420*/  VIADD R3, R11.reuse, 0x800 ;  /* 0x000008000b037836 */ /* 0x040fe40000000000 */
[----:B0-----:R-:W-:-:S05]  /*0430*/  IMAD.WIDE R22, R11, 0x4, R4 ;  /* 0x000000040b167825 */ /* 0x001fca00078e0204 */
[----:B------:R-:W2:Y:S01]  /*0440*/  LDG.E.CONSTANT R10, desc[UR6][R22.64] ;  /* 0x00000006160a7981 */ /* 0x000ea2000c1e9900 */
[----:B------:R-:W-:-:S03]  /*0450*/  IMAD.WIDE R6, R7, 0x4, R4 ;  /* 0x0000000407067825 */ /* 0x000fc600078e0204 */
[----:B------:R-:W2:Y:S04]  /*0460*/  LDG.E.CONSTANT R13, desc[UR6][R22.64+0x400] ;  /* 0x00040006160d7981 */ /* 0x000ea8000c1e9900 */
[----:B------:R-:W3:Y:S04]  /*0470*/  LDG.E.CONSTANT R12, desc[UR6][R22.64+0x800] ;  /* 0x00080006160c7981 */ /* 0x000ee8000c1e9900 */
[----:B------:R-:W3:Y:S01]  /*0480*/  LDG.E.CONSTANT R19, desc[UR6][R22.64+0xc00] ;  /* 0x000c000616137981 */ /* 0x000ee2000c1e9900 */
[----:B------:R-:W-:-:S03]  /*0490*/  IMAD.WIDE R2, R3, 0x4, R4 ;  /* 0x0000000403027825 */ /* 0x000fc600078e0204 */
[----:B------:R-:W4:Y:S04]  /*04a0*/  LDG.E.CONSTANT R15, desc[UR6][R6.64] ;  /* 0x00000006060f7981 */ /* 0x000f28000c1e9900 */
[----:B------:R-:W4:Y:S01]  /*04b0*/  LDG.E.CONSTANT R16, desc[UR6][R6.64+0x400] ;  /* 0x0004000606107981 */ /* 0x000f22000c1e9900 */
[----:B------:R-:W-:-:S03]  /*04c0*/  VIADD R25, R11, 0xc00 ;  /* 0x00000c000b197836 */ /* 0x000fc60000000000 */
[----:B------:R-:W4:Y:S04]  /*04d0*/  LDG.E.CONSTANT R14, desc[UR6][R6.64+0x800] ;  /* 0x00080006060e7981 */ /* 0x000f28000c1e9900 */
[----:B------:R-:W4:Y:S01]  /*04e0*/  LDG.E.CONSTANT R21, desc[UR6][R6.64+0xc00] ;  /* 0x000c000606157981 */ /* 0x000f22000c1e9900 */
[----:B------:R-:W-:-:S03]  /*04f0*/  IMAD.WIDE R4, R25, 0x4, R4 ;  /* 0x0000000419047825 */ /* 0x000fc600078e0204 */
[----:B------:R-:W4:Y:S04]  /*0500*/  LDG.E.CONSTANT R17, desc[UR6][R2.64] ;  /* 0x0000000602117981 */ /* 0x000f28000c1e9900 */
[----:B------:R-:W4:Y:S04]  /*0510*/  LDG.E.CONSTANT R18, desc[UR6][R2.64+0x400] ;  /* 0x0004000602127981 */ /* 0x000f28000c1e9900 */
[----:B------:R-:W4:Y:S04]  /*0520*/  LDG.E.CONSTANT R23, desc[UR6][R2.64+0x800] ;  /* 0x0008000602177981 */ /* 0x000f28000c1e9900 */
[----:B------:R-:W4:Y:S04]  /*0530*/  LDG.E.CONSTANT R24, desc[UR6][R2.64+0xc00] ;  /* 0x000c000602187981 */ /* 0x000f28000c1e9900 */
[----:B------:R-:W4:Y:S04]  /*0540*/  LDG.E.CONSTANT R25, desc[UR6][R4.64] ;  /* 0x0000000604197981 */ /* 0x000f28000c1e9900 */
[----:B------:R-:W4:Y:S04]  /*0550*/  LDG.E.CONSTANT R26, desc[UR6][R4.64+0x400] ;  /* 0x00040006041a7981 */ /* 0x000f28000c1e9900 */
[----:B------:R-:W4:Y:S04]  /*0560*/  LDG.E.CONSTANT R22, desc[UR6][R4.64+0x800] ;  /* 0x0008000604167981 */ /* 0x000f28000c1e9900 */
[----:B------:R-:W4:Y:S01]  /*0570*/  LDG.E.CONSTANT R27, desc[UR6][R4.64+0xc00] ;  /* 0x000c0006041b7981 */ /* 0x000f22000c1e9900 */
[----:B------:R-:W-:-:S05]  /*0580*/  VIADD R11, R11, 0x1000 ;  /* 0x000010000b0b7836 */ /* 0x000fca0000000000 */
[----:B------:R-:W-:Y:S02]  /*0590*/  ISETP.GE.AND P1, PT, R11, R8, PT ;  /* 0x000000080b00720c */ /* 0x000fe40003f26270 */
[----:B--2--5:R-:W-:-:S04]  /*05a0*/  VIMNMX3 R10, R10, R0, R13, PT ;  /* 0x000000000a0a720f */ /* 0x024fc8000380010d */
[----:B---3--:R-:W-:-:S04]  /*05b0*/  VIMNMX3 R10, R12, R10, R19, PT ;  /* 0x0000000a0c0a720f */ /* 0x008fc80003800113 */
[----:B----4-:R-:W-:-:S04]  /*05c0*/  VIMNMX3 R10, R15, R10, R16, PT ;  /* 0x0000000a0f0a720f */ /* 0x010fc80003800110 */
[----:B------:R-:W-:-:S04]  /*05d0*/  VIMNMX3 R10, R14, R10, R21, PT ;  /* 0x0000000a0e0a720f */ /* 0x000fc80003800115 */
[----:B------:R-:W-:-:S04]  /*05e0*/  VIMNMX3 R10, R17, R10, R18, PT ;  /* 0x0000000a110a720f */ /* 0x000fc80003800112 */
[----:B------:R-:W-:-:S04]  /*05f0*/  VIMNMX3 R10, R23, R10, R24, PT ;  /* 0x0000000a170a720f */ /* 0x000fc80003800118 */
[----:B------:R-:W-:-:S04]  /*0600*/  VIMNMX3 R25, R25, R10, R26, PT ;  /* 0x0000000a1919720f */ /* 0x000fc8000380011a */
[----:B------:R-:W-:Y:S01]  /*0610*/  VIMNMX3 R0, R22, R25, R27, PT ;  /* 0x000000191600720f */ /* 0x000fe2000380011b */
[----:B------:R-:W-:Y:S06]  /*0620*/  @!P1 BRA `(.L_x_13) ;  /* 0xfffffffc00749947 */ /* 0x000fec000383ffff */
.L_x_12:
[----:B------:R-:W-:Y:S05]  /*0630*/  BSYNC.RECONVERGENT B2 ;  /* 0x0000000000027941 */ /* 0x000fea0003800200 */
.L_x_11:
[----:B------:R-:W-:Y:S01]  /*0640*/  IMAD.IADD R2, R20, 0x1, -R11 ;  /* 0x0000000114027824 */ /* 0x000fe200078e0a0b */
[----:B------:R-:W-:Y:S04]  /*0650*/  BSSY.RECONVERGENT B2, `(.L_x_14) ;  /* 0x0000015000027945 */ /* 0x000fe80003800200 */
[----:B------:R-:W-:-:S13]  /*0660*/  ISETP.GT.AND P1, PT, R2, 0x400, PT ;  /* 0x000004000200780c */ /* 0x000fda0003f24270 */
[----:B------:R-:W-:Y:S05]  /*0670*/  @!P1 BRA `(.L_x_15) ;  /* 0x0000000000489947 */ /* 0x000fea0003800000 */
[----:B------:R-:W0:Y:S01]  /*0680*/  LDC.64 R4, c[0x0][0x380] ;  /* 0x0000e000ff047b82 */ /* 0x000e220000000a00 */
[C---:B------:R-:W-:Y:S02]  /*0690*/  VIADD R13, R11.reuse, 0x400 ;  /* 0x000004000b0d7836 */ /* 0x040fe40000000000 */
[----:B0-----:R-:W-:-:S05]  /*06a0*/  IMAD.WIDE R2, R11, 0x4, R4 ;  /* 0x000000040b027825 */ /* 0x001fca00078e0204 */
[----:B------:R-:W2:Y:S01]  /*06b0*/  LDG.E.CONSTANT R7, desc[UR6][R2.64] ;  /* 0x0000000602077981 */ /* 0x000ea2000c1e9900 */
[----:B------:R-:W-:-:S03]  /*06c0*/  IMAD.WIDE R4, R13, 0x4, R4 ;  /* 0x000000040d047825 */ /* 0x000fc600078e0204 */
[----:B------:R-:W2:Y:S04]  /*06d0*/  LDG.E.CONSTANT R6, desc[UR6][R2.64+0x400] ;  /* 0x0004000602067981 */ /* 0x000ea8000c1e9900 */
[----:B------:R-:W3:Y:S04]  /*06e0*/  LDG.E.CONSTANT R13, desc[UR6][R2.64+0x800] ;  /* 0x00080006020d7981 */ /* 0x000ee8000c1e9900 */
[----:B------:R-:W3:Y:S04]  /*06f0*/  LDG.E.CONSTANT R8, desc[UR6][R2.64+0xc00] ;  /* 0x000c000602087981 */ /* 0x000ee8000c1e9900 */
[----:B------:R-:W4:Y:S04]  /*0700*/  LDG.E.CONSTANT R15, desc[UR6][R4.64] ;  /* 0x00000006040f7981 */ /* 0x000f28000c1e9900 */
[----:B------:R-:W4:Y:S04]  /*0710*/  LDG.E.CONSTANT R10, desc[UR6][R4.64+0x400] ;  /* 0x00040006040a7981 */ /* 0x000f28000c1e9900 */
[----:B------:R-:W4:Y:S04]  /*0720*/  LDG.E.CONSTANT R17, desc[UR6][R4.64+0x800] ;  /* 0x0008000604117981 */ /* 0x000f28000c1e9900 */
[----:B------:R-:W4:Y:S01]  /*0730*/  LDG.E.CONSTANT R12, desc[UR6][R4.64+0xc00] ;  /* 0x000c0006040c7981 */ /* 0x000f22000c1e9900 */
[----:B------:R-:W-:Y:S01]  /*0740*/  PLOP3.LUT P0, PT, PT, PT, PT, 0x8, 0x80 ;  /* 0x000000000080781c */ /* 0x000fe20003f0e170 */
[----:B------:R-:W-:Y:S01]  /*0750*/  VIADD R11, R11, 0x800 ;  /* 0x000008000b0b7836 */ /* 0x000fe20000000000 */
[----:B--2--5:R-:W-:-:S04]  /*0760*/  VIMNMX3 R6, R7, R0, R6, PT ;  /* 0x000000000706720f */ /* 0x024fc80003800106 */
[----:B---3--:R-:W-:-:S04]  /*0770*/  VIMNMX3 R6, R13, R6, R8, PT ;  /* 0x000000060d06720f */ /* 0x008fc80003800108 */
[----:B----4-:R-:W-:-:S04]  /*0780*/  VIMNMX3 R6, R15, R6, R10, PT ;  /* 0x000000060f06720f */ /* 0x010fc8000380010a */
[----:B------:R-:W-:-:S07]  /*0790*/  VIMNMX3 R0, R17, R6, R12, PT ;  /* 0x000000061100720f */ /* 0x000fce000380010c */
.L_x_15:
[----:B------:R-:W-:Y:S05]  /*07a0*/  BSYNC.RECONVERGENT B2 ;  /* 0x0000000000027941 */ /* 0x000fea0003800200 */
.L_x_14:
[----:B------:R-:W-:-:S13]  /*07b0*/  ISETP.LT.OR P0, PT, R11, R20, P0 ;  /* 0x000000140b00720c */ /* 0x000fda0000701670 */
[----:B------:R-:W-:Y:S05]  /*07c0*/  @!P0 BRA `(.L_x_7) ;  /* 0x0000000000208947 */ /* 0x000fea0003800000 */
[----:B------:R-:W0:Y:S02]  /*07d0*/  LDC.64 R2, c[0x0][0x380] ;  /* 0x0000e000ff027b82 */ /* 0x000e240000000a00 */
[----:B0-----:R-:W-:-:S05]  /*07e0*/  IMAD.WIDE R2, R11, 0x4, R2 ;  /* 0x000000040b027825 */ /* 0x001fca00078e0202 */
[----:B------:R-:W2:Y:S04]  /*07f0*/  LDG.E.CONSTANT R5, desc[UR6][R2.64] ;  /* 0x0000000602057981 */ /* 0x000ea8000c1e9900 */
[----:B------:R-:W2:Y:S04]  /*0800*/  LDG.E.CONSTANT R4, desc[UR6][R2.64+0x400] ;  /* 0x0004000602047981 */ /* 0x000ea8000c1e9900 */
[----:B------:R-:W3:Y:S04]  /*0810*/  LDG.E.CONSTANT R7, desc[UR6][R2.64+0x800] ;  /* 0x0008000602077981 */ /* 0x000ee8000c1e9900 */
[----:B------:R-:W3:Y:S01]  /*0820*/  LDG.E.CONSTANT R6, desc[UR6][R2.64+0xc00] ;  /* 0x000c000602067981 */ /* 0x000ee2000c1e9900 */
[----:B--2--5:R-:W-:-:S04]  /*0830*/  VIMNMX3 R0, R5, R0, R4, PT ;  /* 0x000000000500720f */ /* 0x024fc80003800104 */
[----:B---3--:R-:W-:-:S07]  /*0840*/  VIMNMX3 R0, R7, R0, R6, PT ;  /* 0x000000000700720f */ /* 0x008fce0003800106 */
.L_x_7:
[----:B------:R-:W-:Y:S05]  /*0850*/  BSYNC.RECONVERGENT B1 ;  /* 0x0000000000017941 */ /* 0x000fea0003800200 */
.L_x_6:
[----:B------:R-:W-:Y:S01]  /*0860*/  ISETP.GE.AND P0, PT, R20, 0x100, PT ;  /* 0x000001001400780c */ /* 0x000fe20003f06270 */
[----:B-----5:R-:W-:-:S12]  /*0870*/  IMAD.MOV.U32 R7, RZ, RZ, R0 ;  /* 0x000000ffff077224 */ /* 0x020fd800078e0000 */
[----:B------:R-:W-:Y:S05]  /*0880*/  @!P0 BRA `(.L_x_16) ;  /* 0x0000000000a08947 */ /* 0x000fea0003800000 */
[----:B------:R-:W1:Y:S01]  /*0890*/  S2R R6, SR_LANEID ;  /* 0x0000000000067919 */ /* 0x000e620000000000 */
[----:B------:R-:W2:Y:S02]  /*08a0*/  SHFL.DOWN PT, R0, R7, 0x1, 0x1f ;  /* 0x08201f0007007f89 */ /* 0x000ea400000e0000 */
[----:B--2---:R-:W-:Y:S02]  /*08b0*/  VIMNMX R0, PT, PT, R0, R7, PT ;  /* 0x0000000700007248 */ /* 0x004fe40003fe0100 */
[C---:B-1----:R-:W-:Y:S02]  /*08c0*/  ISETP.GT.AND P0, PT, R6.reuse, 0x1e, PT ;  /* 0x0000001e0600780c */ /* 0x042fe40003f04270 */
[C---:B------:R-:W-:Y:S02]  /*08d0*/  ISETP.NE.AND P1, PT, R6.reuse, RZ, PT ;  /* 0x000000ff0600720c */ /* 0x040fe40003f25270 */
[----:B------:R-:W-:Y:S02]  /*08e0*/  SEL R0, R7, R0, P0 ;  /* 0x0000000007007207 */ /* 0x000fe40000000000 */
[----:B------:R-:W-:-:S03]  /*08f0*/  ISETP.GT.AND P0, PT, R6, 0x1d, PT ;  /* 0x0000001d0600780c */ /* 0x000fc60003f04270 */
[----:B0-----:R-:W0:Y:S06]  /*0900*/  SHFL.DOWN PT, R3, R0, 0x2, 0x1f ;  /* 0x08401f0000037f89 */ /* 0x001e2c00000e0000 */
[----:B------:R-:W1:Y:S01]  /*0910*/  @!P1 S2R R5, SR_CgaCtaId ;  /* 0x0000000000059919 */ /* 0x000e620000008800 */
[----:B------:R-:W-:Y:S02]  /*0920*/  @!P1 MOV R4, 0x400 ;  /* 0x0000040000049802 */ /* 0x000fe40000000f00 */
[----:B------:R-:W-:-:S04]  /*0930*/  @!P1 SHF.R.U32.HI R2, RZ, 0x3, R9 ;  /* 0x00000003ff029819 */ /* 0x000fc80000011609 */
[----:B------:R-:W-:Y:S02]  /*0940*/  @!P1 LOP3.LUT R2, R2, 0x7c, RZ, 0xc0, !PT ;  /* 0x0000007c02029812 */ /* 0x000fe400078ec0ff */
[----:B0-----:R-:W-:Y:S02]  /*0950*/  @!P0 VIMNMX R0, PT, PT, R0, R3, PT ;  /* 0x0000000300008248 */ /* 0x001fe40003fe0100 */
[----:B------:R-:W-:-:S03]  /*0960*/  ISETP.GT.AND P0, PT, R6, 0x1b, PT ;  /* 0x0000001b0600780c */ /* 0x000fc60003f04270 */
[----:B------:R-:W0:Y:S01]  /*0970*/  SHFL.DOWN PT, R3, R0, 0x4, 0x1f ;  /* 0x08801f0000037f89 */ /* 0x000e2200000e0000 */
[----:B-1----:R-:W-:-:S05]  /*0980*/  @!P1 LEA R5, R5, R4, 0x18 ;  /* 0x0000000405059211 */ /* 0x002fca00078ec0ff */
[----:B------:R-:W-:-:S04]  /*0990*/  @!P1 IMAD.IADD R2, R2, 0x1, R5 ;  /* 0x0000000102029824 */ /* 0x000fc800078e0205 */
[----:B0-----:R-:W-:Y:S02]  /*09a0*/  @!P0 VIMNMX R0, PT, PT, R0, R3, PT ;  /* 0x0000000300008248 */ /* 0x001fe40003fe0100 */
[----:B------:R-:W-:-:S03]  /*09b0*/  ISETP.GT.AND P0, PT, R6, 0x17, PT ;  /* 0x000000170600780c */ /* 0x000fc60003f04270 */
[----:B------:R-:W0:Y:S10]  /*09c0*/  SHFL.DOWN PT, R3, R0, 0x8, 0x1f ;  /* 0x09001f0000037f89 */ /* 0x000e3400000e0000 */
[----:B0-----:R-:W-:-:S02]  /*09d0*/  @!P0 VIMNMX R0, PT, PT, R0, R3, PT ;  /* 0x0000000300008248 */ /* 0x001fc40003fe0100 */
[----:B------:R-:W-:-:S03]  /*09e0*/  ISETP.NE.AND P0, PT, R9, RZ, PT ;  /* 0x000000ff0900720c */ /* 0x000fc60003f05270 */
[----:B------:R-:W0:Y:S02]  /*09f0*/  SHFL.DOWN PT, R3, R0, 0x10, 0x1f ;  /* 0x0a001f0000037f89 */ /* 0x000e2400000e0000 */
[----:B0-----:R-:W-:-:S05]  /*0a00*/  VIMNMX R5, PT, PT, R0, R3, PT ;  /* 0x0000000300057248 */ /* 0x001fca0003fe0100 */
[----:B------:R0:W-:Y:S01]  /*0a10*/  @!P1 STS [R2+0x8], R5 ;  /* 0x0000080502009388 */ /* 0x0001e20000000800 */
[----:B------:R-:W-:Y:S01]  /*0a20*/  BAR.SYNC.DEFER_BLOCKING 0x0 ;  /* 0x0000000000007b1d */ /* 0x000fe20000010000 */
[----:B------:R-:W-:-:S04]  /*0a30*/  ISETP.GT.AND P1, PT, R6, 0xf, PT ;  /* 0x0000000f0600780c */ /* 0x000fc80003f24270 */
[----:B------:R-:W-:Y:S01]  /*0a40*/  SEL R3, R0, R5, P1 ;  /* 0x0000000500037207 */ /* 0x000fe20000800000 */
[----:B------:R-:W-:Y:S08]  /*0a50*/  @P0 BRA `(.L_x_17) ;  /* 0x0000002c00480947 */ /* 0x000ff00003800000 */
[----:B------:R-:W1:Y:S01]  /*0a60*/  S2UR UR5, SR_CgaCtaId ;  /* 0x00000000000579c3 */ /* 0x000e620000008800 */
[----:B------:R-:W-:Y:S02]  /*0a70*/  UMOV UR4, 0x400 ;  /* 0x0000040000047882 */ /* 0x000fe40000000000 */
[----:B-1----:R-:W-:-:S09]  /*0a80*/  ULEA UR4, UR5, UR4, 0x18 ;  /* 0x0000000405047291 */ /* 0x002fd2000f8ec0ff */
[----:B------:R-:W-:Y:S04]  /*0a90*/  LDS R0, [UR4+0xc] ;  /* 0x00000c04ff007984 */ /* 0x000fe80008000800 */
[----:B0-----:R-:W0:Y:S04]  /*0aa0*/  LDS.128 R4, [UR4+0x10] ;  /* 0x00001004ff047984 */ /* 0x001e280008000c00 */
[----:B------:R-:W1:Y:S01]  /*0ab0*/  LDS.64 R8, [UR4+0x20] ;  /* 0x00002004ff087984 */ /* 0x000e620008000a00 */
[----:B0-----:R-:W-:-:S04]  /*0ac0*/  VIMNMX3 R0, R0, R3, R4, PT ;  /* 0x000000030000720f */ /* 0x001fc80003800104 */
[----:B------:R-:W-:-:S04]  /*0ad0*/  VIMNMX3 R0, R5, R0, R6, PT ;  /* 0x000000000500720f */ /* 0x000fc80003800106 */
[----:B-1----:R-:W-:-:S04]  /*0ae0*/  VIMNMX3 R0, R7, R0, R8, PT ;  /* 0x000000000700720f */ /* 0x002fc80003800108 */
[----:B------:R-:W-:Y:S01]  /*0af0*/  VIMNMX R3, PT, PT, R0, R9, PT ;  /* 0x0000000900037248 */ /* 0x000fe20003fe0100 */
[----:B------:R-:W-:Y:S06]  /*0b00*/  BRA `(.L_x_17) ;  /* 0x0000002c001c7947 */ /* 0x000fec0003800000 */
.L_x_16:
[----:B------:R-:W1:Y:S01]  /*0b10*/  S2R R4, SR_LANEID ;  /* 0x0000000000047919 */ /* 0x000e620000000000 */
[----:B------:R-:W-:-:S04]  /*0b20*/  LOP3.LUT R0, R9, 0x3e0, RZ, 0xc0, !PT ;  /* 0x000003e009007812 */ /* 0x000fc800078ec0ff */
[----:B------:R-:W-:Y:S01]  /*0b30*/  LOP3.LUT R5, RZ, R0, RZ, 0x33, !PT ;  /* 0x00000000ff057212 */ /* 0x000fe200078e33ff */
[----:B0-----:R-:W-:-:S04]  /*0b40*/  VIADD R3, R0, 0x20 ;  /* 0x0000002000037836 */ /* 0x001fc80000000000 */
[----:B------:R-:W-:Y:S01]  /*0b50*/  IMAD.IADD R5, R5, 0x1, R20 ;  /* 0x0000000105057824 */ /* 0x000fe200078e0214 */
[----:B------:R-:W-:-:S04]  /*0b60*/  ISETP.GT.AND P0, PT, R3, R20, PT ;  /* 0x000000140300720c */ /* 0x000fc80003f04270 */
[----:B------:R-:W-:-:S05]  /*0b70*/  SEL R5, R5, 0x1f, P0 ;  /* 0x0000001f05057807 */ /* 0x000fca0000000000 */
[----:B------:R-:W0:Y:S01]  /*0b80*/  SHFL.DOWN PT, R0, R7, 0x1, R5 ;  /* 0x0820000007007989 */ /* 0x000e2200000e0005 */
[C---:B-1----:R-:W-:Y:S01]  /*0b90*/  ISETP.GE.AND P0, PT, R4.reuse, R5, PT ;  /* 0x000000050400720c */ /* 0x042fe20003f06270 */
[C---:B------:R-:W-:Y:S01]  /*0ba0*/  VIADD R2, R4.reuse, 0x2 ;  /* 0x0000000204027836 */ /* 0x040fe20000000000 */
[----:B------:R-:W-:-:S11]  /*0bb0*/  ISETP.NE.AND P1, PT, R4, RZ, PT ;  /* 0x000000ff0400720c */ /* 0x000fd60003f25270 */
[----:B0-----:R-:W-:Y:S02]  /*0bc0*/  @!P0 VIMNMX R7, PT, PT, R0, R7, PT ;  /* 0x0000000700078248 */ /* 0x001fe40003fe0100 */
[----:B------:R-:W-:Y:S01]  /*0bd0*/  ISETP.GT.AND P0, PT, R2, R5, PT ;  /* 0x000000050200720c */ /* 0x000fe20003f04270 */
[----:B------:R-:W-:Y:S01]  /*0be0*/  VIADD R2, R4, 0x4 ;  /* 0x0000000404027836 */ /* 0x000fe20000000000 */
[----:B------:R-:W0:Y:S01]  /*0bf0*/  @!P1 S2R R6, SR_CgaCtaId ;  /* 0x0000000000069919 */ /* 0x000e220000008800 */
[----:B------:R-:W-:Y:S01]  /*0c00*/  @!P1 MOV R3, 0x400 ;  /* 0x0000040000039802 */ /* 0x000fe20000000f00 */
[----:B------:R-:W1:Y:S09]  /*0c10*/  SHFL.DOWN PT, R0, R7, 0x2, R5 ;  /* 0x0840000007007989 */ /* 0x000e7200000e0005 */
[----:B-1----:R-:W-:-:S02]  /*0c20*/  @!P0 VIMNMX R7, PT, PT, R7, R0, PT ;  /* 0x0000000007078248 */ /* 0x002fc40003fe0100 */
[----:B------:R-:W-:Y:S01]  /*0c30*/  ISETP.GT.AND P0, PT, R2, R5, PT ;  /* 0x000000050200720c */ /* 0x000fe20003f04270 */
[----:B------:R-:W-:Y:S01]  /*0c40*/  VIADD R2, R4, 0x8 ;  /* 0x0000000804027836 */ /* 0x000fe20000000000 */
[----:B0-----:R-:W-:Y:S01]  /*0c50*/  @!P1 LEA R3, R6, R3, 0x18 ;  /* 0x0000000306039211 */ /* 0x001fe200078ec0ff */
[----:B------:R-:W0:Y:S10]  /*0c60*/  SHFL.DOWN PT, R0, R7, 0x4, R5 ;  /* 0x0880000007007989 */ /* 0x000e3400000e0005 */
[----:B0-----:R-:W-:-:S02]  /*0c70*/  @!P0 VIMNMX R7, PT, PT, R7, R0, PT ;  /* 0x0000000007078248 */ /* 0x001fc40003fe0100 */
[----:B------:R-:W-:Y:S01]  /*0c80*/  ISETP.GT.AND P0, PT, R2, R5, PT ;  /* 0x000000050200720c */ /* 0x000fe20003f04270 */
[----:B------:R-:W-:Y:S02]  /*0c90*/  VIADD R2, R4, 0x10 ;  /* 0x0000001004027836 */ /* 0x000fe40000000000 */
[----:B------:R-:W0:Y:S10]  /*0ca0*/  SHFL.DOWN PT, R0, R7, 0x8, R5 ;  /* 0x0900000007007989 */ /* 0x000e3400000e0005 */
[----:B0-----:R-:W-:-:S02]  /*0cb0*/  @!P0 VIMNMX R7, PT, PT, R7, R0, PT ;  /* 0x0000000007078248 */ /* 0x001fc40003fe0100 */
[----:B------:R-:W-:Y:S02]  /*0cc0*/  ISETP.GT.AND P0, PT, R2, R5, PT ;  /* 0x000000050200720c */ /* 0x000fe40003f04270 */
[----:B------:R-:W-:Y:S01]  /*0cd0*/  @!P1 SHF.R.U32.HI R2, RZ, 0x3, R9 ;  /* 0x00000003ff029819 */ /* 0x000fe20000011609 */
[----:B------:R-:W0:Y:S03]  /*0ce0*/  SHFL.DOWN PT, R0, R7, 0x10, R5 ;  /* 0x0a00000007007989 */ /* 0x000e2600000e0005 */
[----:B------:R-:W-:-:S05]  /*0cf0*/  @!P1 LOP3.LUT R2, R2, 0x7c, RZ, 0xc0, !PT ;  /* 0x0000007c02029812 */ /* 0x000fca00078ec0ff */
[----:B------:R-:W-:Y:S02]  /*0d00*/  @!P1 IMAD.IADD R2, R2, 0x1, R3 ;  /* 0x0000000102029824 */ /* 0x000fe400078e0203 */
[----:B0-----:R-:W-:Y:S02]  /*0d10*/  @!P0 VIMNMX R7, PT, PT, R7, R0, PT ;  /* 0x0000000007078248 */ /* 0x001fe40003fe0100 */
[----:B------:R-:W-:-:S03]  /*0d20*/  ISETP.NE.AND P0, PT, R9, RZ, PT ;  /* 0x000000ff0900720c */ /* 0x000fc60003f05270 */
[----:B------:R-:W-:-:S05]  /*0d30*/  IMAD.MOV.U32 R3, RZ, RZ, R7 ;  /* 0x000000ffff037224 */ /* 0x000fca00078e0007 */
[----:B------:R4:W-:Y:S01]  /*0d40*/  @!P1 STS [R2+0x8], R3 ;  /* 0x0000080302009388 */ /* 0x0009e20000000800 */
[----:B------:R-:W-:Y:S06]  /*0d50*/  BAR.SYNC.DEFER_BLOCKING 0x0 ;  /* 0x0000000000007b1d */ /* 0x000fec0000010000 */
[----:B------:R-:W-:Y:S05]  /*0d60*/  @P0 BRA `(.L_x_17) ;  /* 0x0000002800840947 */ /* 0x000fea0003800000 */
[----:B------:R-:W0:Y:S01]  /*0d70*/  S2UR UR5, SR_CgaCtaId ;  /* 0x00000000000579c3 */ /* 0x000e220000008800 */
[----:B------:R-:W-:Y:S01]  /*0d80*/  UMOV UR4, 0x400 ;  /* 0x0000040000047882 */ /* 0x000fe20000000000 */
[C---:B------:R-:W-:Y:S02]  /*0d90*/  ISETP.GT.AND P2, PT, R20.reuse, 0x20, PT ;  /* 0x000000201400780c */ /* 0x040fe40003f44270 */
[C---:B------:R-:W-:Y:S02]  /*0da0*/  ISETP.GT.AND P4, PT, R20.reuse, 0x40, PT ;  /* 0x000000401400780c */ /* 0x040fe40003f84270 */
[C---:B------:R-:W-:Y:S02]  /*0db0*/  ISETP.GT.AND P3, PT, R20.reuse, 0x60, PT ;  /* 0x000000601400780c */ /* 0x040fe40003f64270 */
[----:B------:R-:W-:Y:S01]  /*0dc0*/  ISETP.GT.AND P1, PT, R20, 0x80, PT ;  /* 0x000000801400780c */ /* 0x000fe20003f24270 */
[----:B0-----:R-:W-:-:S09]  /*0dd0*/  ULEA UR4, UR5, UR4, 0x18 ;  /* 0x0000000405047291 */ /* 0x001fd2000f8ec0ff */
[----:B------:R-:W4:Y:S04]  /*0de0*/  LDS R0, [UR4+0xc] ;  /* 0x00000c04ff007984 */ /* 0x000f280008000800 */
[----:B------:R-:W0:Y:S04]  /*0df0*/  LDS.128 R4, [UR4+0x10] ;  /* 0x00001004ff047984 */ /* 0x000e280008000c00 */
[----:B------:R-:W1:Y:S01]  /*0e00*/  LDS.64 R8, [UR4+0x20] ;  /* 0x00002004ff087984 */ /* 0x000e620008000a00 */
[----:B----4-:R-:W-:Y:S02]  /*0e10*/  @P2 VIMNMX R3, PT, PT, R3, R0, PT ;  /* 0x0000000003032248 */ /* 0x010fe40003fe0100 */
[----:B------:R-:W-:-:S02]  /*0e20*/  ISETP.GT.AND P2, PT, R20, 0xa0, PT ;  /* 0x000000a01400780c */ /* 0x000fc40003f44270 */
[----:B0-----:R-:W-:Y:S02]  /*0e30*/  @P4 VIMNMX R3, PT, PT, R3, R4, PT ;  /* 0x0000000403034248 */ /* 0x001fe40003fe0100 */
[C---:B------:R-:W-:Y:S02]  /*0e40*/  ISETP.GT.AND P4, PT, R20.reuse, 0xc0, PT ;  /* 0x000000c01400780c */ /* 0x040fe40003f84270 */
[----:B------:R-:W-:Y:S02]  /*0e50*/  @P3 VIMNMX R3, PT, PT, R3, R5, PT ;  /* 0x0000000503033248 */ /* 0x000fe40003fe0100 */
[----:B------:R-:W-:Y:S02]  /*0e60*/  ISETP.GT.AND P3, PT, R20, 0xe0, PT ;  /* 0x000000e01400780c */ /* 0x000fe40003f64270 */
[----:B------:R-:W-:-:S04]  /*0e70*/  @P1 VIMNMX R3, PT, PT, R3, R6, PT ;  /* 0x0000000603031248 */ /* 0x000fc80003fe0100 */
[----:B------:R-:W-:-:S04]  /*0e80*/  @P2 VIMNMX R3, PT, PT, R3, R7, PT ;  /* 0x0000000703032248 */ /* 0x000fc80003fe0100 */
[----:B-1----:R-:W-:-:S04]  /*0e90*/  @P4 VIMNMX R3, PT, PT, R3, R8, PT ;  /* 0x0000000803034248 */ /* 0x002fc80003fe0100 */
[----:B------:R-:W-:Y:S01]  /*0ea0*/  @P3 VIMNMX R3, PT, PT, R3, R9, PT ;  /* 0x0000000903033248 */ /* 0x000fe20003fe0100 */
[----:B------:R-:W-:Y:S06]  /*0eb0*/  BRA `(.L_x_17) ;  /* 0x0000002800307947 */ /* 0x000fec0003800000 */
.L_x_3:
[----:B------:R-:W0:Y:S01]  /*0ec0*/  S2R R0, SR_TID.X ;  /* 0x0000000000007919 */ /* 0x000e220000002100 */
[----:B------:R-:W1:Y:S01]  /*0ed0*/  LDC.64 R2, c[0x0][0x380] ;  /* 0x0000e000ff027b82 */ /* 0x000e620000000a00 */
[----:B0-----:R-:W-:-:S04]  /*0ee0*/  IMAD.SHL.U32 R5, R0, 0x4, RZ ;  /* 0x0000000400057824 */ /* 0x001fc800078e00ff */
[----:B-1----:R-:W-:-:S05]  /*0ef0*/  IMAD.WIDE.U32 R2, R5, 0x4, R2 ;  /* 0x0000000405027825 */ /* 0x002fca00078e0002 */
[----:B------:R-:W2:Y:S04]  /*0f00*/  LDG.E.128.CONSTANT R4, desc[UR6][R2.64] ;  /* 0x0000000602047981 */ /* 0x000ea8000c1e9d00 */
[----:B------:R-:W3:Y:S04]  /*0f10*/  LDG.E.128.CONSTANT R8, desc[UR6][R2.64+0x1000] ;  /* 0x0010000602087981 */ /* 0x000ee8000c1e9d00 */
[----:B------:R-:W4:Y:S04]  /*0f20*/  LDG.E.128.CONSTANT R12, desc[UR6][R2.64+0x2000] ;  /* 0x00200006020c7981 */ /* 0x000f28000c1e9d00 */
[----:B------:R-:W5:Y:S01]  /*0f30*/  LDG.E.128.CONSTANT R16, desc[UR6][R2.64+0x3000] ;  /* 0x0030000602107981 */ /* 0x000f62000c1e9d00 */
[----:B------:R-:W-:Y:S01]  /*0f40*/  ISETP.GE.U32.AND P0, PT, R20, 0x2000, PT ;  /* 0x000020001400780c */ /* 0x000fe20003f06070 */
[----:B------:R-:W-:Y:S01]  /*0f50*/  IMAD.MOV.U32 R23, RZ, RZ, 0x1000 ;  /* 0x00001000ff177424 */ /* 0x000fe200078e00ff */
[----:B--2---:R-:W-:-:S04]  /*0f60*/  VIMNMX3 R5, R5, R4, R6, PT ;  /* 0x000000040505720f */ /* 0x004fc80003800106 */
[----:B---3--:R-:W-:-:S04]  /*0f70*/  VIMNMX3 R5, R7, R5, R8, PT ;  /* 0x000000050705720f */ /* 0x008fc80003800108 */
[----:B------:R-:W-:-:S04]  /*0f80*/  VIMNMX3 R5, R9, R5, R10, PT ;  /* 0x000000050905720f */ /* 0x000fc8000380010a */
[----:B----4-:R-:W-:-:S04]  /*0f90*/  VIMNMX3 R5, R11, R5, R12, PT ;  /* 0x000000050b05720f */ /* 0x010fc8000380010c */
[----:B------:R-:W-:-:S04]  /*0fa0*/  VIMNMX3 R5, R13, R5, R14, PT ;  /* 0x000000050d05720f */ /* 0x000fc8000380010e */
[----:B-----5:R-:W-:-:S04]  /*0fb0*/  VIMNMX3 R5, R15, R5, R16, PT ;  /* 0x000000050f05720f */ /* 0x020fc80003800110 */
[----:B------:R-:W-:-:S04]  /*0fc0*/  VIMNMX3 R5, R17, R5, R18, PT ;  /* 0x000000051105720f */ /* 0x000fc80003800112 */
[----:B------:R-:W-:Y:S01]  /*0fd0*/  VIMNMX R21, PT, PT, R19, R5, PT ;  /* 0x0000000513157248 */ /* 0x000fe20003fe0100 */
[----:B------:R-:W-:Y:S06]  /*0fe0*/  @!P0 BRA `(.L_x_18) ;  /* 0x00000000005c8947 */ /* 0x000fec0003800000 */
[----:B------:R-:W0:Y:S01]  /*0ff0*/  LDC R24, c[0x0][0x390] ;  /* 0x0000e400ff187b82 */ /* 0x000e220000000800 */
[----:B------:R-:W-:Y:S02]  /*1000*/  VIADD R22, R20, 0xfffff000 ;  /* 0xfffff00014167836 */ /* 0x000fe40000000000 */
[----:B------:R-:W-:-:S07]  /*1010*/  IMAD.MOV.U32 R23, RZ, RZ, 0x1000 ;  /* 0x00001000ff177424 */ /* 0x000fce00078e00ff */
.L_x_20:
[----:B------:R-:W-:-:S05]  /*1020*/  IMAD.WIDE R26, R23, 0x4, R2 ;  /* 0x00000004171a7825 */ /* 0x000fca00078e0202 */
[----:B------:R-:W2:Y:S04]  /*1030*/  LDG.E.128.CONSTANT R12, desc[UR6][R26.64] ;  /* 0x000000061a0c7981 */ /* 0x000ea8000c1e9d00 */
[----:B------:R-:W3:Y:S04]  /*1040*/  LDG.E.128.CONSTANT R16, desc[UR6][R26.64+0x1000] ;  /* 0x001000061a107981 */ /* 0x000ee8000c1e9d00 */
[----:B------:R-:W4:Y:S04]  /*1050*/  LDG.E.128.CONSTANT R4, desc[UR6][R26.64+0x2000] ;  /* 0x002000061a047981 */ /* 0x000f28000c1e9d00 */
[----:B------:R-:W5:Y:S01]  /*1060*/  LDG.E.128.CONSTANT R8, desc[UR6][R26.64+0x3000] ;  /* 0x003000061a087981 */ /* 0x000f62000c1e9d00 */
[----:B0-----:R-:W-:Y:S01]  /*1070*/  IMAD.MOV.U32 R20, RZ, RZ, R24 ;  /* 0x000000ffff147224 */ /* 0x001fe200078e0018 */
[----:B--2---:R-:W-:-:S04]  /*1080*/  VIMNMX3 R13, R12, R21, R13, PT ;  /* 0x000000150c0d720f */ /* 0x004fc8000380010d */
[----:B------:R-:W-:-:S04]  /*1090*/  VIMNMX3 R13, R14, R13, R15, PT ;  /* 0x0000000d0e0d720f */ /* 0x000fc8000380010f */
[----:B---3--:R-:W-:-:S04]  /*10a0*/  VIMNMX3 R13, R16, R13, R17, PT ;  /* 0x0000000d100d720f */ /* 0x008fc80003800111 */
[----:B------:R-:W-:-:S04]  /*10b0*/  VIMNMX3 R13, R18, R13, R19, PT ;  /* 0x0000000d120d720f */ /* 0x000fc80003800113 */
[----:B----4-:R-:W-:Y:S01]  /*10c0*/  VIMNMX3 R13, R4, R13, R5, PT ;  /* 0x0000000d040d720f */ /* 0x010fe20003800105 */
[----:B------:R-:W-:-:S03]  /*10d0*/  IMAD.IADD R4, R20, 0x1, -R23 ;  /* 0x0000000114047824 */ /* 0x000fc600078e0a17 */
[----:B------:R-:W-:Y:S02]  /*10e0*/  VIMNMX3 R13, R6, R13, R7, PT ;  /* 0x0000000d060d720f */ /* 0x000fe40003800107 */
[----:B------:R-:W-:Y:S02]  /*10f0*/  ISETP.GE.AND P0, PT, R4, 0x1000, PT ;  /* 0x000010000400780c */ /* 0x000fe40003f06270 */
[----:B-----5:R-:W-:-:S04]  /*1100*/  VIMNMX3 R13, R8, R13, R9, PT ;  /* 0x0000000d080d720f */ /* 0x020fc80003800109 */
[----:B------:R-:W-:-:S07]  /*1110*/  VIMNMX3 R21, R10, R13, R11, PT ;  /* 0x0000000d0a15720f */ /* 0x000fce000380010b */
[----:B------:R-:W-:Y:S05]  /*1120*/  @!P0 BRA `(.L_x_19) ;  /* 0x0000000400fc8947 */ /* 0x000fea0003800000 */
[----:B------:R-:W-:-:S05]  /*1130*/  VIADD R23, R23, 0x1000 ;  /* 0x0000100017177836 */ /* 0x000fca0000000000 */
[----:B------:R-:W-:-:S13]  /*1140*/  ISETP.GT.AND P0, PT, R23, R22, PT ;  /* 0x000000161700720c */ /* 0x000fda0003f04270 */
[----:B------:R-:W-:Y:S05]  /*1150*/  @!P0 BRA `(.L_x_20) ;  /* 0xfffffffc00b08947 */ /* 0x000fea000383ffff */
.L_x_18:
[----:B------:R-:W-:-:S13]  /*1160*/  ISETP.GE.AND P0, PT, R23, R20, PT ;  /* 0x000000141700720c */ /* 0x000fda0003f06270 */
[----:B------:R-:W-:Y:S05]  /*1170*/  @P0 BRA `(.L_x_19) ;  /* 0x0000000400e80947 */ /* 0x000fea0003800000 */
[----:B------:R-:W-:Y:S01]  /*1180*/  IMAD.IADD R9, R20, 0x1, -R23 ;  /* 0x0000000114097824 */ /* 0x000fe200078e0a17 */
[----:B------:R-:W-:Y:S04]  /*1190*/  BSSY.RECONVERGENT B1, `(.L_x_19) ;  /* 0x0000078000017945 */ /* 0x000fe80003800200 */
[----:B------:R-:W-:-:S13]  /*11a0*/  ISETP.GE.AND P0, PT, R0, R9, PT ;  /* 0x000000090000720c */ /* 0x000fda0003f06270 */
[----:B------:R-:W-:Y:S05]  /*11b0*/  @P0 BRA `(.L_x_21) ;  /* 0x0000000400d40947 */ /* 0x000fea0003800000 */
[----:B------:R-:W-:Y:S01]  /*11c0*/  LOP3.LUT R2, RZ, R0, RZ, 0x33, !PT ;  /* 0x00000000ff027212 */ /* 0x000fe200078e33ff */
[----:B------:R-:W-:Y:S01]  /*11d0*/  BSSY.RECONVERGENT B2, `(.L_x_22) ;  /* 0x0000015000027945 */ /* 0x000fe20003800200 */
[----:B------:R-:W-:Y:S02]  /*11e0*/  IMAD.MOV.U32 R8, RZ, RZ, R0 ;  /* 0x000000ffff087224 */ /* 0x000fe400078e0000 */
[----:B------:R-:W-:-:S04]  /*11f0*/  IADD3 R2, PT, PT, -R23, R20, R2 ;  /* 0x0000001417027210 */ /* 0x000fc80007ffe102 */
[C---:B------:R-:W-:Y:S02]  /*1200*/  LOP3.LUT R3, R2.reuse, 0x300, RZ, 0xc0, !PT ;  /* 0x0000030002037812 */ /* 0x040fe400078ec0ff */
[----:B------:R-:W-:Y:S02]  /*1210*/  ISETP.GE.U32.AND P1, PT, R2, 0x300, PT ;  /* 0x000003000200780c */ /* 0x000fe40003f26070 */
[----:B------:R-:W-:-:S13]  /*1220*/  ISETP.NE.AND P0, PT, R3, 0x300, PT ;  /* 0x000003000300780c */ /* 0x000fda0003f05270 */
[----:B------:R-:W-:Y:S05]  /*1230*/  @!P0 BRA `(.L_x_23) ;  /* 0x0000000000388947 */ /* 0x000fea0003800000 */
[----:B------:R-:W0:Y:S01]  /*1240*/  LDC.64 R4, c[0x0][0x380] ;  /* 0x0000e000ff047b82 */ /* 0x000e220000000a00 */
[----:B------:R-:W-:Y:S01]  /*1250*/  LEA.HI R2, R2, 0x1, RZ, 0x18 ;  /* 0x0000000102027811 */ /* 0x000fe200078fc0ff */
[----:B------:R-:W-:Y:S02]  /*1260*/  IMAD.IADD R7, R0, 0x1, R23 ;  /* 0x0000000100077824 */ /* 0x000fe400078e0217 */
[----:B------:R-:W-:Y:S01]  /*1270*/  IMAD.MOV.U32 R8, RZ, RZ, R0 ;  /* 0x000000ffff087224 */ /* 0x000fe200078e0000 */
[----:B------:R-:W-:-:S05]  /*1280*/  LOP3.LUT R2, R2, 0x3, RZ, 0xc0, !PT ;  /* 0x0000000302027812 */ /* 0x000fca00078ec0ff */
[----:B------:R-:W-:-:S07]  /*1290*/  IMAD.MOV R6, RZ, RZ, -R2 ;  /* 0x000000ffff067224 */ /* 0x000fce00078e0a02 */
.L_x_24:
[----:B0-----:R-:W-:-:S06]  /*12a0*/  IMAD.WIDE.U32 R2, R7, 0x4, R4 ;  /* 0x0000000407027825 */ /* 0x001fcc00078e0004 */
[----:B------:R-:W2:Y:S01]  /*12b0*/  LDG.E.CONSTANT R2, desc[UR6][R2.64] ;  /* 0x0000000602027981 */ /* 0x000ea2000c1e9900 */
[----:B------:R-:W-:Y:S02]  /*12c0*/  VIADD R6, R6, 0x1 ;  /* 0x0000000106067836 */ /* 0x000fe40000000000 */
[----:B------:R-:W-:Y:S02]  /*12d0*/  VIADD R8, R8, 0x100 ;  /* 0x0000010008087836 */ /* 0x000fe40000000000 */
[----:B------:R-:W-:Y:S01]  /*12e0*/  VIADD R7, R7, 0x100 ;  /* 0x0000010007077836 */ /* 0x000fe20000000000 */
[----:B------:R-:W-:Y:S02]  /*12f0*/  ISETP.NE.AND P0, PT, R6, RZ, PT ;  /* 0x000000ff0600720c */ /* 0x000fe40003f05270 */
[----:B--2---:R-:W-:-:S11]  /*1300*/  VIMNMX R21, PT, PT, R2, R21, PT ;  /* 0x0000001502157248 */ /* 0x004fd60003fe0100 */
[----:B------:R-:W-:Y:S05]  /*1310*/  @P0 BRA `(.L_x_24) ;  /* 0xfffffffc00e00947 */ /* 0x000fea000383ffff */
.L_x_23:
[----:B------:R-:W-:Y:S05]  /*1320*/  BSYNC.RECONVERGENT B2 ;  /* 0x0000000000027941 */ /* 0x000fea0003800200 */
.L_x_22:
[----:B------:R-:W-:Y:S05]  /*1330*/  @!P1 BRA `(.L_x_21) ;  /* 0x0000000400749947 */ /* 0x000fea0003800000 */
[----:B------:R-:W0:Y:S01]  /*1340*/  LDCU.64 UR4, c[0x0][0x380] ;  /* 0x00007000ff0477ac */ /* 0x000e220008000a00 */
[----:B------:R-:W-:Y:S01]  /*1350*/  IMAD.IADD R5, R9, 0x1, -R8 ;  /* 0x0000000109057824 */ /* 0x000fe200078e0a08 */
[C---:B------:R-:W-:Y:S01]  /*1360*/  IADD3 R3, P0, PT, R8.reuse, R23, RZ ;  /* 0x0000001708037210 */ /* 0x040fe20007f1e0ff */
[----:B------:R-:W-:Y:S01]  /*1370*/  BSSY.RECONVERGENT B2, `(.L_x_25) ;  /* 0x0000033000027945 */ /* 0x000fe20003800200 */
[----:B------:R-:W-:Y:S02]  /*1380*/  IMAD.IADD R23, R8, 0x1, R23 ;  /* 0x0000000108177824 */ /* 0x000fe400078e0217 */
[----:B------:R-:W-:Y:S01]  /*1390*/  ISETP.GT.AND P1, PT, R5, 0xc00, PT ;  /* 0x00000c000500780c */ /* 0x000fe20003f24270 */
[----:B------:R-:W-:Y:S01]  /*13a0*/  IMAD.X R4, RZ, RZ, RZ, P0 ;  /* 0x000000ffff047224 */ /* 0x000fe200000e06ff */
[----:B0-----:R-:W-:-:S04]  /*13b0*/  LEA R2, P0, R3, UR4, 0x2 ;  /* 0x0000000403027c11 */ /* 0x001fc8000f8010ff */
[----:B------:R-:W-:Y:S02]  /*13c0*/  LEA.HI.X R3, R3, UR5, R4, 0x2, P0 ;  /* 0x0000000503037c11 */ /* 0x000fe400080f1404 */
[----:B------:R-:W-:-:S05]  /*13d0*/  IADD3 R2, P0, PT, R2, 0x800, RZ ;  /* 0x0000080002027810 */ /* 0x000fca0007f1e0ff */
[----:B------:R-:W-:Y:S01]  /*13e0*/  IMAD.X R3, RZ, RZ, R3, P0 ;  /* 0x000000ffff037224 */ /* 0x000fe200000e0603 */
[----:B------:R-:W-:Y:S01]  /*13f0*/  PLOP3.LUT P0, PT, PT, PT, PT, 0x80, 0x8 ;  /* 0x000000000008781c */ /* 0x000fe20003f0f070 */
[----:B------:R-:W-:-:S12]  /*1400*/  @!P1 BRA `(.L_x_26) ;  /* 0x0000000000a49947 */ /* 0x000fd80003800000 */
[----:B------:R-:W-:Y:S01]  /*1410*/  PLOP3.LUT P0, PT, PT, PT, PT, 0x8, 0x80 ;  /* 0x000000000080781c */ /* 0x000fe20003f0e170 */
[----:B------:R-:W-:-:S12]  /*1420*/  VIADD R11, R9, 0xfffff400 ;  /* 0xfffff400090b7836 */ /* 0x000fd80000000000 */
.L_x_27:
[----:B------:R-:W0:Y:S01]  /*1430*/  LDC.64 R4, c[0x0][0x380] ;  /* 0x0000e000ff047b82 */ /* 0x000e220000000a00 */
[C---:B------:R-:W-:Y:S01]  /*1440*/  VIADD R27, R23.reuse, 0x400 ;  /* 0x00000400171b7836 */ /* 0x040fe20000000000 */
[----:B------:R-:W2:Y:S01]  /*1450*/  LDG.E.CONSTANT R10, desc[UR6][R2.64+-0x400] ;  /* 0xfffc0006020a7981 */ /* 0x000ea2000c1e9900 */
[----:B------:R-:W-:-:S03]  /*1460*/  VIADD R7, R23, 0x800 ;  /* 0x0000080017077836 */ /* 0x000fc60000000000 */
[----:B------:R-:W3:Y:S04]  /*1470*/  LDG.E.CONSTANT R17, desc[UR6][R2.64] ;  /* 0x0000000602117981 */ /* 0x000ee8000c1e9900 */
[----:B------:R-:W3:Y:S04]  /*1480*/  LDG.E.CONSTANT R18, desc[UR6][R2.64+0x400] ;  /* 0x0004000602127981 */ /* 0x000ee8000c1e9900 */
[----:B------:R-:W4:Y:S01]  /*1490*/  LDG.E.CONSTANT R16, desc[UR6][R2.64+0xc00] ;  /* 0x000c000602107981 */ /* 0x000f22000c1e9900 */
[----:B------:R-:W-:-:S03]  /*14a0*/  VIADD R29, R23, 0xc00 ;  /* 0x00000c00171d7836 */ /* 0x000fc60000000000 */
[----:B------:R-:W5:Y:S04]  /*14b0*/  LDG.E.CONSTANT R13, desc[UR6][R2.64+0x1000] ;  /* 0x00100006020d7981 */ /* 0x000f68000c1e9900 */
[----:B------:R-:W5:Y:S01]  /*14c0*/  LDG.E.CONSTANT R14, desc[UR6][R2.64+0x1400] ;  /* 0x00140006020e7981 */ /* 0x000f62000c1e9900 */
[----:B0-----:R-:W-:-:S03]  /*14d0*/  IMAD.WIDE.U32 R24, R23, 0x4, R4 ;  /* 0x0000000417187825 */ /* 0x001fc600078e0004 */
[----:B------:R-:W5:Y:S04]  /*14e0*/  LDG.E.CONSTANT R19, desc[UR6][R2.64+0x1c00] ;  /* 0x001c000602137981 */ /* 0x000f68000c1e9900 */
[----:B------:R-:W2:Y:S01]  /*14f0*/  LDG.E.CONSTANT R12, desc[UR6][R24.64] ;  /* 0x00000006180c7981 */ /* 0x000ea2000c1e9900 */
[----:B------:R-:W-:-:S03]  /*1500*/  IMAD.WIDE.U32 R26, R27, 0x4, R4 ;  /* 0x000000041b1a7825 */ /* 0x000fc600078e0004 */
[----:B------:R-:W5:Y:S01]  /*1510*/  LDG.E.CONSTANT R20, desc[UR6][R2.64+0x2400] ;  /* 0x0024000602147981 */ /* 0x000f62000c1e9900 */
[----:B------:R-:W-:-:S03]  /*1520*/  IMAD.WIDE.U32 R6, R7, 0x4, R4 ;  /* 0x0000000407067825 */ /* 0x000fc600078e0004 */
[----:B------:R-:W4:Y:S01]  /*1530*/  LDG.E.CONSTANT R15, desc[UR6][R26.64] ;  /* 0x000000061a0f7981 */ /* 0x000f22000c1e9900 */
[----:B------:R-:W-:-:S03]  /*1540*/  IMAD.WIDE.U32 R4, R29, 0x4, R4 ;  /* 0x000000041d047825 */ /* 0x000fc600078e0004 */
[----:B------:R-:W5:Y:S04]  /*1550*/  LDG.E.CONSTANT R6, desc[UR6][R6.64] ;  /* 0x0000000606067981 */ /* 0x000f68000c1e9900 */
[----:B------:R-:W5:Y:S04]  /*1560*/  LDG.E.CONSTANT R25, desc[UR6][R2.64+0x2000] ;  /* 0x0020000602197981 */ /* 0x000f68000c1e9900 */
[----:B------:R0:W5:Y:S04]  /*1570*/  LDG.E.CONSTANT R5, desc[UR6][R4.64] ;  /* 0x0000000604057981 */ /* 0x000168000c1e9900 */
[----:B------:R-:W5:Y:S04]  /*1580*/  LDG.E.CONSTANT R24, desc[UR6][R2.64+0x2c00] ;  /* 0x002c000602187981 */ /* 0x000f68000c1e9900 */
[----:B------:R-:W5:Y:S04]  /*1590*/  LDG.E.CONSTANT R27, desc[UR6][R2.64+0x3000] ;  /* 0x00300006021b7981 */ /* 0x000f68000c1e9900 */
[----:B------:R1:W5:Y:S01]  /*15a0*/  LDG.E.CONSTANT R22, desc[UR6][R2.64+0x3400] ;  /* 0x0034000602167981 */ /* 0x000362000c1e9900 */
[----:B------:R-:W-:-:S05]  /*15b0*/  VIADD R8, R8, 0x1000 ;  /* 0x0000100008087836 */ /* 0x000fca0000000000 */
[----:B------:R-:W-:Y:S02]  /*15c0*/  ISETP.GE.AND P1, PT, R8, R11, PT ;  /* 0x0000000b0800720c */ /* 0x000fe40003f26270 */
[----:B0-----:R-:W-:Y:S01]  /*15d0*/  IADD3 R4, P2, PT, R2, 0x4000, RZ ;  /* 0x0000400002047810 */ /* 0x001fe20007f5e0ff */
[----:B------:R-:W-:-:S04]  /*15e0*/  VIADD R23, R23, 0x1000 ;  /* 0x0000100017177836 */ /* 0x000fc80000000000 */
[----:B-1----:R-:W-:Y:S02]  /*15f0*/  IMAD.X R3, RZ, RZ, R3, P2 ;  /* 0x000000ffff037224 */ /* 0x002fe400010e0603 */
[----:B------:R-:W-:Y:S01]  /*1600*/  IMAD.MOV.U32 R2, RZ, RZ, R4 ;  /* 0x000000ffff027224 */ /* 0x000fe200078e0004 */
[----:B--2---:R-:W-:-:S04]  /*1610*/  VIMNMX3 R10, R12, R21, R10, PT ;  /* 0x000000150c0a720f */ /* 0x004fc8000380010a */
[----:B---3--:R-:W-:-:S04]  /*1620*/  VIMNMX3 R10, R17, R10, R18, PT ;  /* 0x0000000a110a720f */ /* 0x008fc80003800112 */
[----:B----4-:R-:W-:-:S04]  /*1630*/  VIMNMX3 R10, R15, R10, R16, PT ;  /* 0x0000000a0f0a720f */ /* 0x010fc80003800110 */
[----:B-----5:R-:W-:-:S04]  /*1640*/  VIMNMX3 R10, R13, R10, R14, PT ;  /* 0x0000000a0d0a720f */ /* 0x020fc8000380010e */
[----:B------:R-:W-:-:S04]  /*1650*/  VIMNMX3 R6, R6, R10, R19, PT ;  /* 0x0000000a0606720f */ /* 0x000fc80003800113 */
[----:B------:R-:W-:-:S04]  /*1660*/  VIMNMX3 R6, R25, R6, R20, PT ;  /* 0x000000061906720f */ /* 0x000fc80003800114 */
[----:B------:R-:W-:-:S04]  /*1670*/  VIMNMX3 R5, R5, R6, R24, PT ;  /* 0x000000060505720f */ /* 0x000fc80003800118 */
[----:B------:R-:W-:Y:S01]  /*1680*/  VIMNMX3 R21, R27, R5, R22, PT ;  /* 0x000000051b15720f */ /* 0x000fe20003800116 */
[----:B------:R-:W-:Y:S06]  /*1690*/  @!P1 BRA `(.L_x_27) ;  /* 0xfffffffc00649947 */ /* 0x000fec000383ffff */
.L_x_26:
[----:B------:R-:W-:Y:S05]  /*16a0*/  BSYNC.RECONVERGENT B2 ;  /* 0x0000000000027941 */ /* 0x000fea0003800200 */
.L_x_25:
[----:B------:R-:W-:Y:S01]  /*16b0*/  IMAD.IADD R4, R9, 0x1, -R8 ;  /* 0x0000000109047824 */ /* 0x000fe200078e0a08 */
[----:B------:R-:W-:Y:S04]  /*16c0*/  BSSY.RECONVERGENT B2, `(.L_x_28) ;  /* 0x000001a000027945 */ /* 0x000fe80003800200 */
[----:B------:R-:W-:-:S13]  /*16d0*/  ISETP.GT.AND P1, PT, R4, 0x400, PT ;  /* 0x000004000400780c */ /* 0x000fda0003f24270 */
[----:B------:R-:W-:Y:S05]  /*16e0*/  @!P1 BRA `(.L_x_29) ;  /* 0x00000000005c9947 */ /* 0x000fea0003800000 */
[----:B------:R-:W0:Y:S01]  /*16f0*/  LDC.64 R6, c[0x0][0x380] ;  /* 0x0000e000ff067b82 */ /* 0x000e220000000a00 */
[C---:B------:R-:W-:Y:S01]  /*1700*/  VIADD R11, R23.reuse, 0x400 ;  /* 0x00000400170b7836 */ /* 0x040fe20000000000 */
[----:B------:R-:W2:Y:S04]  /*1710*/  LDG.E.CONSTANT R10, desc[UR6][R2.64+-0x400] ;  /* 0xfffc0006020a7981 */ /* 0x000ea8000c1e9900 */
[----:B------:R-:W3:Y:S04]  /*1720*/  LDG.E.CONSTANT R12, desc[UR6][R2.64+0x400] ;  /* 0x00040006020c7981 */ /* 0x000ee8000c1e9900 */
[----:B------:R-:W4:Y:S04]  /*1730*/  LDG.E.CONSTANT R13, desc[UR6][R2.64+0xc00] ;  /* 0x000c0006020d7981 */ /* 0x000f28000c1e9900 */
[----:B------:R-:W5:Y:S04]  /*1740*/  LDG.E.CONSTANT R15, desc[UR6][R2.64+0x1000] ;  /* 0x00100006020f7981 */ /* 0x000f68000c1e9900 */
[----:B------:R1:W5:Y:S01]  /*1750*/  LDG.E.CONSTANT R14, desc[UR6][R2.64+0x1400] ;  /* 0x00140006020e7981 */ /* 0x000362000c1e9900 */
[----:B0-----:R-:W-:-:S04]  /*1760*/  IMAD.WIDE.U32 R4, R23, 0x4, R6 ;  /* 0x0000000417047825 */ /* 0x001fc800078e0006 */
[----:B------:R-:W-:Y:S02]  /*1770*/  IMAD.WIDE.U32 R6, R11, 0x4, R6 ;  /* 0x000000040b067825 */ /* 0x000fe400078e0006 */
[----:B------:R-:W2:Y:S04]  /*1780*/  LDG.E.CONSTANT R4, desc[UR6][R4.64] ;  /* 0x0000000604047981 */ /* 0x000ea8000c1e9900 */
[----:B------:R-:W3:Y:S04]  /*1790*/  LDG.E.CONSTANT R11, desc[UR6][R2.64] ;  /* 0x00000006020b7981 */ /* 0x000ee8000c1e9900 */
[----:B------:R-:W4:Y:S01]  /*17a0*/  LDG.E.CONSTANT R7, desc[UR6][R6.64] ;  /* 0x0000000606077981 */ /* 0x000f22000c1e9900 */
[----:B------:R-:W-:Y:S01]  /*17b0*/  PLOP3.LUT P0, PT, PT, PT, PT, 0x8, 0x80 ;  /* 0x000000000080781c */ /* 0x000fe20003f0e170 */
[----:B------:R-:W-:-:S02]  /*17c0*/  VIADD R8, R8, 0x800 ;  /* 0x0000080008087836 */ /* 0x000fc40000000000 */
[----:B------:R-:W-:Y:S01]  /*17d0*/  VIADD R23, R23, 0x800 ;  /* 0x0000080017177836 */ /* 0x000fe20000000000 */
[----:B--2---:R-:W-:Y:S02]  /*17e0*/  VIMNMX3 R10, R4, R21, R10, PT ;  /* 0x00000015040a720f */ /* 0x004fe4000380010a */
[----:B------:R-:W-:Y:S02]  /*17f0*/  IADD3 R4, P1, PT, R2, 0x2000, RZ ;  /* 0x0000200002047810 */ /* 0x000fe40007f3e0ff */
[----:B---3--:R-:W-:-:S03]  /*1800*/  VIMNMX3 R10, R11, R10, R12, PT ;  /* 0x0000000a0b0a720f */ /* 0x008fc6000380010c */
[----:B------:R-:W-:Y:S01]  /*1810*/  IMAD.X R5, RZ, RZ, R3, P1 ;  /* 0x000000ffff057224 */ /* 0x000fe200008e0603 */
[----:B----4-:R-:W-:Y:S01]  /*1820*/  VIMNMX3 R10, R7, R10, R13, PT ;  /* 0x0000000a070a720f */ /* 0x010fe2000380010d */
[----:B-1----:R-:W-:Y:S02]  /*1830*/  IMAD.MOV.U32 R2, RZ, RZ, R4 ;  /* 0x000000ffff027224 */ /* 0x002fe400078e0004 */
[----:B------:R-:W-:Y:S01]  /*1840*/  IMAD.MOV.U32 R3, RZ, RZ, R5 ;  /* 0x000000ffff037224 */ /* 0x000fe200078e0005 */
[----:B-----5:R-:W-:-:S07]  /*1850*/  VIMNMX3 R21, R15, R10, R14, PT ;  /* 0x0000000a0f15720f */ /* 0x020fce000380010e */
.L_x_29:
[----:B------:R-:W-:Y:S05]  /*1860*/  BSYNC.RECONVERGENT B2 ;  /* 0x0000000000027941 */ /* 0x000fea0003800200 */
.L_x_28:
[----:B------:R-:W-:-:S13]  /*1870*/  ISETP.LT.OR P0, PT, R8, R9, P0 ;  /* 0x000000090800720c */ /* 0x000fda0000701670 */
[----:B------:R-:W-:Y:S05]  /*1880*/  @!P0 BRA `(.L_x_21) ;  /* 0x0000000000208947 */ /* 0x000fea0003800000 */
[----:B------:R-:W0:Y:S01]  /*1890*/  LDC.64 R4, c[0x0][0x380] ;  /* 0x0000e000ff047b82 */ /* 0x000e220000000a00 */
[----:B------:R-:W2:Y:S04]  /*18a0*/  LDG.E.CONSTANT R6, desc[UR6][R2.64+-0x400] ;  /* 0xfffc000602067981 */ /* 0x000ea8000c1e9900 */
[----:B------:R-:W3:Y:S04]  /*18b0*/  LDG.E.CONSTANT R7, desc[UR6][R2.64] ;  /* 0x0000000602077981 */ /* 0x000ee8000c1e9900 */
[----:B------:R-:W3:Y:S01]  /*18c0*/  LDG.E.CONSTANT R8, desc[UR6][R2.64+0x400] ;  /* 0x0004000602087981 */ /* 0x000ee2000c1e9900 */
[----:B0-----:R-:W-:-:S06]  /*18d0*/  IMAD.WIDE.U32 R4, R23, 0x4, R4 ;  /* 0x0000000417047825 */ /* 0x001fcc00078e0004 */
[----:B------:R-:W2:Y:S02]  /*18e0*/  LDG.E.CONSTANT R4, desc[UR6][R4.64] ;  /* 0x0000000604047981 */ /* 0x000ea4000c1e9900 */
[----:B--2---:R-:W-:-:S04]  /*18f0*/  VIMNMX3 R6, R4, R21, R6, PT ;  /* 0x000000150406720f */ /* 0x004fc80003800106 */
[----:B---3--:R-:W-:-:S07]  /*1900*/  VIMNMX3 R21, R7, R6, R8, PT ;  /* 0x000000060715720f */ /* 0x008fce0003800108 */
.L_x_21:
[----:B------:R-:W-:Y:S05]  /*1910*/  BSYNC.RECONVERGENT B1 ;  /* 0x0000000000017941 */ /* 0x000fea0003800200 */
.L_x_19:
[----:B------:R-:W0:Y:S01]  /*1920*/  S2R R6, SR_LANEID ;  /* 0x0000000000067919 */ /* 0x000e220000000000 */
[----:B------:R-:W1:Y:S01]  /*1930*/  SHFL.DOWN PT, R2, R21, 0x1, 0x1f ;  /* 0x08201f0015027f89 */ /* 0x000e6200000e0000 */
[C---:B0-----:R-:W-:Y:S02]  /*1940*/  ISETP.GT.AND P0, PT, R6.reuse, 0x1e, PT ;  /* 0x0000001e0600780c */ /* 0x041fe40003f04270 */
[----:B------:R-:W-:-:S11]  /*1950*/  ISETP.NE.AND P1, PT, R6, RZ, PT ;  /* 0x000000ff0600720c */ /* 0x000fd60003f25270 */
[----:B-1----:R-:W-:Y:S02]  /*1960*/  @!P0 VIMNMX R21, PT, PT, R2, R21, PT ;  /* 0x0000001502158248 */ /* 0x002fe40003fe0100 */
[----:B------:R-:W-:Y:S01]  /*1970*/  ISETP.GT.AND P0, PT, R6, 0x1d, PT ;  /* 0x0000001d0600780c */ /* 0x000fe20003f04270 */
[----:B------:R-:W0:Y:S01]  /*1980*/  @!P1 S2R R5, SR_CgaCtaId ;  /* 0x0000000000059919 */ /* 0x000e220000008800 */
[----:B------:R-:W-:Y:S02]  /*1990*/  @!P1 MOV R4, 0x400 ;  /* 0x0000040000049802 */ /* 0x000fe40000000f00 */
[----:B------:R-:W-:Y:S01]  /*19a0*/  @!P1 SHF.R.U32.HI R3, RZ, 0x3, R0 ;  /* 0x00000003ff039819 */ /* 0x000fe20000011600 */
[----:B------:R-:W1:Y:S03]  /*19b0*/  SHFL.DOWN PT, R2, R21, 0x2, 0x1f ;  /* 0x08401f0015027f89 */ /* 0x000e6600000e0000 */
[----:B------:R-:W-:-:S05]  /*19c0*/  @!P1 LOP3.LUT R3, R3, 0x7c, RZ, 0xc0, !PT ;  /* 0x0000007c03039812 */ /* 0x000fca00078ec0ff */
[----:B-1----:R-:W-:Y:S02]  /*19d0*/  @!P0 VIMNMX R21, PT, PT, R21, R2, PT ;  /* 0x0000000215158248 */ /* 0x002fe40003fe0100 */
[----:B------:R-:W-:Y:S02]  /*19e0*/  ISETP.GT.AND P0, PT, R6, 0x1b, PT ;  /* 0x0000001b0600780c */ /* 0x000fe40003f04270 */
[----:B0-----:R-:W-:Y:S01]  /*19f0*/  @!P1 LEA R4, R5, R4, 0x18 ;  /* 0x0000000405049211 */ /* 0x001fe200078ec0ff */
[----:B------:R-:W0:Y:S04]  /*1a00*/  SHFL.DOWN PT, R2, R21, 0x4, 0x1f ;  /* 0x08801f0015027f89 */ /* 0x000e2800000e0000 */
[----:B------:R-:W-:-:S06]  /*1a10*/  @!P1 IMAD.IADD R5, R3, 0x1, R4 ;  /* 0x0000000103059824 */ /* 0x000fcc00078e0204 */
        /* <DEDUP_REMOVED lines=12> */
[----:B------:R-:W0:Y:S01]  /*1ae0*/  S2UR UR5, SR_CgaCtaId ;  /* 0x00000000000579c3 */ /* 0x000e220000008800 */
[----:B------:R-:W-:Y:S02]  /*1af0*/  UMOV UR4, 0x400 ;  /* 0x0000040000047882 */ /* 0x000fe40000000000 */
[----:B0-----:R-:W-:-:S09]  /*1b00*/  ULEA UR4, UR5, UR4, 0x18 ;  /* 0x0000000405047291 */ /* 0x001fd2000f8ec0ff */
[----:B------:R-:W-:Y:S04]  /*1b10*/  LDS R0, [UR4+0xc] ;  /* 0x00000c04ff007984 */ /* 0x000fe80008000800 */
[----:B---3--:R-:W0:Y:S04]  /*1b20*/  LDS.128 R4, [UR4+0x10] ;  /* 0x00001004ff047984 */ /* 0x008e280008000c00 */
[----:B------:R-:W1:Y:S01]  /*1b30*/  LDS.64 R8, [UR4+0x20] ;  /* 0x00002004ff087984 */ /* 0x000e620008000a00 */
[----:B0-----:R-:W-:-:S04]  /*1b40*/  VIMNMX3 R0, R0, R3, R4, PT ;  /* 0x000000030000720f */ /* 0x001fc80003800104 */
[----:B------:R-:W-:-:S04]  /*1b50*/  VIMNMX3 R0, R5, R0, R6, PT ;  /* 0x000000000500720f */ /* 0x000fc80003800106 */
[----:B-1----:R-:W-:-:S04]  /*1b60*/  VIMNMX3 R0, R7, R0, R8, PT ;  /* 0x000000000700720f */ /* 0x002fc80003800108 */
[----:B------:R-:W-:Y:S01]  /*1b70*/  VIMNMX R3, PT, PT, R0, R9, PT ;  /* 0x0000000900037248 */ /* 0x000fe20003fe0100 */
[----:B------:R-:W-:Y:S06]  /*1b80*/  BRA `(.L_x_17) ;  /* 0x0000001800fc7947 */ /* 0x000fec0003800000 */
.L_x_2:
        /* <DEDUP_REMOVED lines=12> */
.L_x_32:
[----:B------:R-:W-:Y:S05]  /*1c50*/  BSYNC.RECONVERGENT B1 ;  /* 0x0000000000017941 */ /* 0x000fea0003800200 */
.L_x_31:
        /* <DEDUP_REMOVED lines=16> */
.L_x_37:
        /* <DEDUP_REMOVED lines=9> */
.L_x_36:
[----:B------:R-:W-:Y:S05]  /*1df0*/  BSYNC.RECONVERGENT B2 ;  /* 0x0000000000027941 */ /* 0x000fea0003800200 */
.L_x_35:
        /* <DEDUP_REMOVED lines=8> */
.L_x_40:
        /* <DEDUP_REMOVED lines=35> */
.L_x_39:
[----:B------:R-:W-:Y:S05]  /*20b0*/  BSYNC.RECONVERGENT B2 ;  /* 0x0000000000027941 */ /* 0x000fea0003800200 */
.L_x_38:
        /* <DEDUP_REMOVED lines=22> */
.L_x_42:
[----:B------:R-:W-:Y:S05]  /*2220*/  BSYNC.RECONVERGENT B2 ;  /* 0x0000000000027941 */ /* 0x000fea0003800200 */
.L_x_41:
        /* <DEDUP_REMOVED lines=10> */
.L_x_34:
[----:B------:R-:W-:Y:S05]  /*22d0*/  BSYNC.RECONVERGENT B1 ;  /* 0x0000000000017941 */ /* 0x000fea0003800200 */
.L_x_33:
        /* <DEDUP_REMOVED lines=36> */
[----:B--2---:R-:W0:Y:S04]  /*2520*/  LDS.128 R4, [UR4+0x10] ;  /* 0x00001004ff047984 */ /* 0x004e280008000c00 */
[----:B------:R-:W1:Y:S01]  /*2530*/  LDS.64 R8, [UR4+0x20] ;  /* 0x00002004ff087984 */ /* 0x000e620008000a00 */
[----:B0-----:R-:W-:-:S04]  /*2540*/  VIMNMX3 R0, R0, R3, R4, PT ;  /* 0x000000030000720f */ /* 0x001fc80003800104 */
[----:B------:R-:W-:-:S04]  /*2550*/  VIMNMX3 R0, R5, R0, R6, PT ;  /* 0x000000000500720f */ /* 0x000fc80003800106 */
[----:B-1----:R-:W-:-:S04]  /*2560*/  VIMNMX3 R0, R7, R0, R8, PT ;  /* 0x000000000700720f */ /* 0x002fc80003800108 */
[----:B------:R-:W-:Y:S01]  /*2570*/  VIMNMX R3, PT, PT, R0, R9, PT ;  /* 0x0000000900037248 */ /* 0x000fe20003fe0100 */
[----:B------:R-:W-:Y:S06]  /*2580*/  BRA `(.L_x_17) ;  /* 0x00000010007c7947 */ /* 0x000fec0003800000 */
.L_x_43:
[----:B0-----:R-:W0:Y:S01]  /*2590*/  S2R R2, SR_LANEID ;  /* 0x0000000000027919 */ /* 0x001e220000000000 */
[----:B------:R-:W-:-:S04]  /*25a0*/  LOP3.LUT R0, R9, 0x3e0, RZ, 0xc0, !PT ;  /* 0x000003e009007812 */ /* 0x000fc800078ec0ff */
[----:B------:R-:W-:Y:S01]  /*25b0*/  LOP3.LUT R7, RZ, R0, RZ, 0x33, !PT ;  /* 0x00000000ff077212 */ /* 0x000fe200078e33ff */
[----:B------:R-:W-:-:S04]  /*25c0*/  VIADD R3, R0, 0x20 ;  /* 0x0000002000037836 */ /* 0x000fc80000000000 */
[----:B------:R-:W-:Y:S01]  /*25d0*/  IMAD.IADD R7, R7, 0x1, R20 ;  /* 0x0000000107077824 */ /* 0x000fe200078e0214 */
[----:B------:R-:W-:-:S04]  /*25e0*/  ISETP.GT.AND P0, PT, R3, R20, PT ;  /* 0x000000140300720c */ /* 0x000fc80003f04270 */
[----:B------:R-:W-:-:S05]  /*25f0*/  SEL R4, R7, 0x1f, P0 ;  /* 0x0000001f07047807 */ /* 0x000fca0000000000 */
[----:B------:R-:W1:Y:S01]  /*2600*/  SHFL.DOWN PT, R0, R5, 0x1, R4 ;  /* 0x0820000005007989 */ /* 0x000e6200000e0004 */
[C---:B0-----:R-:W-:Y:S01]  /*2610*/  ISETP.GE.AND P0, PT, R2.reuse, R4, PT ;  /* 0x000000040200720c */ /* 0x041fe20003f06270 */
[C---:B------:R-:W-:Y:S01]  /*2620*/  VIADD R3, R2.reuse, 0x2 ;  /* 0x0000000202037836 */ /* 0x040fe20000000000 */
[----:B------:R-:W-:-:S11]  /*2630*/  ISETP.NE.AND P1, PT, R2, RZ, PT ;  /* 0x000000ff0200720c */ /* 0x000fd60003f25270 */
[----:B-1----:R-:W-:Y:S02]  /*2640*/  @!P0 VIMNMX R5, PT, PT, R0, R5, PT ;  /* 0x0000000500058248 */ /* 0x002fe40003fe0100 */
[----:B------:R-:W-:Y:S01]  /*2650*/  ISETP.GT.AND P0, PT, R3, R4, PT ;  /* 0x000000040300720c */ /* 0x000fe20003f04270 */
[----:B------:R-:W-:Y:S01]  /*2660*/  VIADD R3, R2, 0x4 ;  /* 0x0000000402037836 */ /* 0x000fe20000000000 */
[----:B------:R-:W0:Y:S01]  /*2670*/  @!P1 S2R R6, SR_CgaCtaId ;  /* 0x0000000000069919 */ /* 0x000e220000008800 */
[----:B------:R-:W1:Y:S10]  /*2680*/  SHFL.DOWN PT, R0, R5, 0x2, R4 ;  /* 0x0840000005007989 */ /* 0x000e7400000e0004 */
[----:B-1----:R-:W-:-:S02]  /*2690*/  @!P0 VIMNMX R5, PT, PT, R5, R0, PT ;  /* 0x0000000005058248 */ /* 0x002fc40003fe0100 */
[----:B------:R-:W-:Y:S01]  /*26a0*/  ISETP.GT.AND P0, PT, R3, R4, PT ;  /* 0x000000040300720c */ /* 0x000fe20003f04270 */
[----:B------:R-:W-:Y:S02]  /*26b0*/  VIADD R3, R2, 0x8 ;  /* 0x0000000802037836 */ /* 0x000fe40000000000 */
[----:B------:R-:W1:Y:S10]  /*26c0*/  SHFL.DOWN PT, R0, R5, 0x4, R4 ;  /* 0x0880000005007989 */ /* 0x000e7400000e0004 */
[----:B-1----:R-:W-:-:S02]  /*26d0*/  @!P0 VIMNMX R5, PT, PT, R5, R0, PT ;  /* 0x0000000005058248 */ /* 0x002fc40003fe0100 */
[----:B------:R-:W-:Y:S01]  /*26e0*/  ISETP.GT.AND P0, PT, R3, R4, PT ;  /* 0x000000040300720c */ /* 0x000fe20003f04270 */
[----:B------:R-:W-:Y:S01]  /*26f0*/  VIADD R3, R2, 0x10 ;  /* 0x0000001002037836 */ /* 0x000fe20000000000 */
[----:B------:R-:W-:Y:S01]  /*2700*/  @!P1 SHF.R.U32.HI R2, RZ, 0x3, R9 ;  /* 0x00000003ff029819 */ /* 0x000fe20000011609 */
[----:B------:R-:W1:Y:S03]  /*2710*/  SHFL.DOWN PT, R0, R5, 0x8, R4 ;  /* 0x0900000005007989 */ /* 0x000e6600000e0004 */
[----:B------:R-:W-:-:S07]  /*2720*/  @!P1 LOP3.LUT R2, R2, 0x7c, RZ, 0xc0, !PT ;  /* 0x0000007c02029812 */ /* 0x000fce00078ec0ff */
[----:B-1----:R-:W-:Y:S02]  /*2730*/  @!P0 VIMNMX R5, PT, PT, R5, R0, PT ;  /* 0x0000000005058248 */ /* 0x002fe40003fe0100 */
[----:B------:R-:W-:Y:S02]  /*2740*/  ISETP.GT.AND P0, PT, R3, R4, PT ;  /* 0x000000040300720c */ /* 0x000fe40003f04270 */
[----:B------:R-:W-:Y:S01]  /*2750*/  @!P1 MOV R3, 0x400 ;  /* 0x0000040000039802 */ /* 0x000fe20000000f00 */
[----:B------:R-:W1:Y:S03]  /*2760*/  SHFL.DOWN PT, R0, R5, 0x10, R4 ;  /* 0x0a00000005007989 */ /* 0x000e6600000e0004 */
[----:B0-----:R-:W-:-:S05]  /*2770*/  @!P1 LEA R3, R6, R3, 0x18 ;  /* 0x0000000306039211 */ /* 0x001fca00078ec0ff */
[----:B------:R-:W-:Y:S02]  /*2780*/  @!P1 IMAD.IADD R2, R2, 0x1, R3 ;  /* 0x0000000102029824 */ /* 0x000fe400078e0203 */
[----:B-1----:R-:W-:Y:S02]  /*2790*/  @!P0 VIMNMX R5, PT, PT, R5, R0, PT ;  /* 0x0000000005058248 */ /* 0x002fe40003fe0100 */
        /* <DEDUP_REMOVED lines=12> */
[----:B------:R-:W1:Y:S04]  /*2860*/  LDS R0, [UR4+0xc] ;  /* 0x00000c04ff007984 */ /* 0x000e680008000800 */
[----:B------:R-:W0:Y:S04]  /*2870*/  LDS.128 R4, [UR4+0x10] ;  /* 0x00001004ff047984 */ /* 0x000e280008000c00 */
[----:B------:R-:W2:Y:S01]  /*2880*/  LDS.64 R8, [UR4+0x20] ;  /* 0x00002004ff087984 */ /* 0x000ea20008000a00 */
[----:B-1----:R-:W-:Y:S02]  /*2890*/  @P2 VIMNMX R3, PT, PT, R3, R0, PT ;  /* 0x0000000003032248 */ /* 0x002fe40003fe0100 */
[----:B------:R-:W-:-:S02]  /*28a0*/  ISETP.GT.AND P2, PT, R20, 0xa0, PT ;  /* 0x000000a01400780c */ /* 0x000fc40003f44270 */
[----:B0-----:R-:W-:Y:S02]  /*28b0*/  @P4 VIMNMX R3, PT, PT, R3, R4, PT ;  /* 0x0000000403034248 */ /* 0x001fe40003fe0100 */
[C---:B------:R-:W-:Y:S02]  /*28c0*/  ISETP.GT.AND P4, PT, R20.reuse, 0xc0, PT ;  /* 0x000000c01400780c */ /* 0x040fe40003f84270 */
[----:B------:R-:W-:Y:S02]  /*28d0*/  @P3 VIMNMX R3, PT, PT, R3, R5, PT ;  /* 0x0000000503033248 */ /* 0x000fe40003fe0100 */
[----:B------:R-:W-:Y:S02]  /*28e0*/  ISETP.GT.AND P3, PT, R20, 0xe0, PT ;  /* 0x000000e01400780c */ /* 0x000fe40003f64270 */
[----:B------:R-:W-:-:S04]  /*28f0*/  @P1 VIMNMX R3, PT, PT, R3, R6, PT ;  /* 0x0000000603031248 */ /* 0x000fc80003fe0100 */
[----:B------:R-:W-:-:S04]  /*2900*/  @P2 VIMNMX R3, PT, PT, R3, R7, PT ;  /* 0x0000000703032248 */ /* 0x000fc80003fe0100 */
[----:B--2---:R-:W-:-:S04]  /*2910*/  @P4 VIMNMX R3, PT, PT, R3, R8, PT ;  /* 0x0000000803034248 */ /* 0x004fc80003fe0100 */
[----:B------:R-:W-:Y:S01]  /*2920*/  @P3 VIMNMX R3, PT, PT, R3, R9, PT ;  /* 0x0000000903033248 */ /* 0x000fe20003fe0100 */
[----:B------:R-:W-:Y:S06]  /*2930*/  BRA `(.L_x_17) ;  /* 0x0000000c00907947 */ /* 0x000fec0003800000 */
.L_x_30:
[----:B------:R-:W0:Y:S01]  /*2940*/  S2R R8, SR_TID.X ;  /* 0x0000000000087919 */ /* 0x000e220000002100 */
[----:B------:R-:W0:Y:S02]  /*2950*/  LDC.64 R2, c[0x0][0x380] ;  /* 0x0000e000ff027b82 */ /* 0x000e240000000a00 */
[----:B0-----:R-:W-:-:S05]  /*2960*/  IMAD.WIDE.U32 R2, R8, 0x4, R2 ;  /* 0x0000000408027825 */ /* 0x001fca00078e0002 */
[----:B------:R-:W2:Y:S04]  /*2970*/  LDG.E.CONSTANT R19, desc[UR6][R2.64] ;  /* 0x0000000602137981 */ /* 0x000ea8000c1e9900 */
[----:B------:R-:W2:Y:S04]  /*2980*/  LDG.E.CONSTANT R0, desc[UR6][R2.64+0x400] ;  /* 0x0004000602007981 */ /* 0x000ea8000c1e9900 */
[----:B------:R-:W2:Y:S04]  /*2990*/  LDG.E.CONSTANT R5, desc[UR6][R2.64+0x800] ;  /* 0x0008000602057981 */ /* 0x000ea8000c1e9900 */
[----:B------:R-:W3:Y:S04]  /*29a0*/  LDG.E.CONSTANT R4, desc[UR6][R2.64+0xc00] ;  /* 0x000c000602047981 */ /* 0x000ee8000c1e9900 */
[----:B------:R-:W3:Y:S04]  /*29b0*/  LDG.E.CONSTANT R7, desc[UR6][R2.64+0x1000] ;  /* 0x0010000602077981 */ /* 0x000ee8000c1e9900 */
[----:B------:R-:W4:Y:S04]  /*29c0*/  LDG.E.CONSTANT R6, desc[UR6][R2.64+0x1400] ;  /* 0x0014000602067981 */ /* 0x000f28000c1e9900 */
[----:B------:R-:W4:Y:S04]  /*29d0*/  LDG.E.CONSTANT R9, desc[UR6][R2.64+0x1800] ;  /* 0x0018000602097981 */ /* 0x000f28000c1e9900 */
[----:B------:R-:W5:Y:S04]  /*29e0*/  LDG.E.CONSTANT R10, desc[UR6][R2.64+0x1c00] ;  /* 0x001c0006020a7981 */ /* 0x000f68000c1e9900 */
[----:B------:R-:W5:Y:S04]  /*29f0*/  LDG.E.CONSTANT R11, desc[UR6][R2.64+0x2000] ;  /* 0x00200006020b7981 */ /* 0x000f68000c1e9900 */
[----:B------:R-:W5:Y:S04]  /*2a00*/  LDG.E.CONSTANT R12, desc[UR6][R2.64+0x2400] ;  /* 0x00240006020c7981 */ /* 0x000f68000c1e9900 */
[----:B------:R-:W5:Y:S04]  /*2a10*/  LDG.E.CONSTANT R13, desc[UR6][R2.64+0x2800] ;  /* 0x00280006020d7981 */ /* 0x000f68000c1e9900 */
[----:B------:R-:W5:Y:S04]  /*2a20*/  LDG.E.CONSTANT R14, desc[UR6][R2.64+0x2c00] ;  /* 0x002c0006020e7981 */ /* 0x000f68000c1e9900 */
[----:B------:R-:W5:Y:S04]  /*2a30*/  LDG.E.CONSTANT R15, desc[UR6][R2.64+0x3000] ;  /* 0x00300006020f7981 */ /* 0x000f68000c1e9900 */
[----:B------:R-:W5:Y:S04]  /*2a40*/  LDG.E.CONSTANT R16, desc[UR6][R2.64+0x3400] ;  /* 0x0034000602107981 */ /* 0x000f68000c1e9900 */
[----:B------:R-:W5:Y:S04]  /*2a50*/  LDG.E.CONSTANT R17, desc[UR6][R2.64+0x3800] ;  /* 0x0038000602117981 */ /* 0x000f68000c1e9900 */
[----:B------:R-:W5:Y:S01]  /*2a60*/  LDG.E.CONSTANT R18, desc[UR6][R2.64+0x3c00] ;  /* 0x003c000602127981 */ /* 0x000f62000c1e9900 */
[----:B------:R-:W-:-:S02]  /*2a70*/  ISETP.GE.U32.AND P0, PT, R20, 0x2000, PT ;  /* 0x000020001400780c */ /* 0x000fc40003f06070 */
[----:B--2---:R-:W-:-:S04]  /*2a80*/  VIMNMX3 R0, R0, R19, R5, PT ;  /* 0x000000130000720f */ /* 0x004fc80003800105 */
[----:B---3--:R-:W-:-:S04]  /*2a90*/  VIMNMX3 R0, R4, R0, R7, PT ;  /* 0x000000000400720f */ /* 0x008fc80003800107 */
[----:B----4-:R-:W-:-:S04]  /*2aa0*/  VIMNMX3 R0, R6, R0, R9, PT ;  /* 0x000000000600720f */ /* 0x010fc80003800109 */
[----:B-----5:R-:W-:Y:S01]  /*2ab0*/  VIMNMX3 R0, R10, R0, R11, PT ;  /* 0x000000000a00720f */ /* 0x020fe2000380010b */
[----:B------:R-:W-:-:S03]  /*2ac0*/  IMAD.MOV.U32 R11, RZ, RZ, 0x1000 ;  /* 0x00001000ff0b7424 */ /* 0x000fc600078e00ff */
[----:B------:R-:W-:-:S04]  /*2ad0*/  VIMNMX3 R0, R12, R0, R13, PT ;  /* 0x000000000c00720f */ /* 0x000fc8000380010d */
[----:B------:R-:W-:-:S04]  /*2ae0*/  VIMNMX3 R0, R14, R0, R15, PT ;  /* 0x000000000e00720f */ /* 0x000fc8000380010f */
[----:B------:R-:W-:-:S04]  /*2af0*/  VIMNMX3 R17, R16, R0, R17, PT ;  /* 0x000000001011720f */ /* 0x000fc80003800111 */
[----:B------:R-:W-:Y:S01]  /*2b00*/  VIMNMX R0, PT, PT, R18, R17, PT ;  /* 0x0000001112007248 */ /* 0x000fe20003fe0100 */
[----:B------:R-:W-:Y:S06]  /*2b10*/  @!P0 BRA `(.L_x_44) ;  /* 0x00000000008c8947 */ /* 0x000fec0003800000 */
[----:B------:R-:W0:Y:S01]  /*2b20*/  LDC R7, c[0x0][0x390] ;  /* 0x0000e400ff077b82 */ /* 0x000e220000000800 */
[----:B------:R-:W-:Y:S02]  /*2b30*/  VIADD R10, R20, 0xfffff000 ;  /* 0xfffff000140a7836 */ /* 0x000fe40000000000 */
[----:B------:R-:W-:-:S07]  /*2b40*/  IMAD.MOV.U32 R11, RZ, RZ, 0x1000 ;  /* 0x00001000ff0b7424 */ /* 0x000fce00078e00ff */
.L_x_46:
[----:B------:R-:W-:-:S05]  /*2b50*/  IMAD.WIDE R4, R11, 0x4, R2 ;  /* 0x000000040b047825 */ /* 0x000fca00078e0202 */
        /* <DEDUP_REMOVED lines=16> */
[----:B--2---:R-:W-:-:S04]  /*2c60*/  VIMNMX3 R18, R19, R0, R18, PT ;  /* 0x000000001312720f */ /* 0x004fc80003800112 */
[----:B---3--:R-:W-:Y:S01]  /*2c70*/  VIMNMX3 R18, R20, R18, R21, PT ;  /* 0x000000121412720f */ /* 0x008fe20003800115 */
[----:B0-----:R-:W-:-:S04]  /*2c80*/  IMAD.MOV.U32 R20, RZ, RZ, R7 ;  /* 0x000000ffff147224 */ /* 0x001fc800078e0007 */
[----:B------:R-:W-:Y:S01]  /*2c90*/  IMAD.IADD R0, R20, 0x1, -R11 ;  /* 0x0000000114007824 */ /* 0x000fe200078e0a0b */
[----:B----4-:R-:W-:-:S04]  /*2ca0*/  VIMNMX3 R18, R22, R18, R23, PT ;  /* 0x000000121612720f */ /* 0x010fc80003800117 */
[----:B------:R-:W-:Y:S02]  /*2cb0*/  ISETP.GE.AND P0, PT, R0, 0x1000, PT ;  /* 0x000010000000780c */ /* 0x000fe40003f06270 */
[----:B-----5:R-:W-:-:S04]  /*2cc0*/  VIMNMX3 R18, R24, R18, R25, PT ;  /* 0x000000121812720f */ /* 0x020fc80003800119 */
[----:B------:R-:W-:-:S04]  /*2cd0*/  VIMNMX3 R6, R17, R18, R6, PT ;  /* 0x000000121106720f */ /* 0x000fc80003800106 */
[----:B------:R-:W-:-:S04]  /*2ce0*/  VIMNMX3 R6, R14, R6, R13, PT ;  /* 0x000000060e06720f */ /* 0x000fc8000380010d */
[----:B------:R-:W-:-:S04]  /*2cf0*/  VIMNMX3 R6, R12, R6, R15, PT ;  /* 0x000000060c06720f */ /* 0x000fc8000380010f */
[----:B------:R-:W-:Y:S01]  /*2d00*/  VIMNMX3 R0, R9, R6, R16, PT ;  /* 0x000000060900720f */ /* 0x000fe20003800110 */
[----:B------:R-:W-:Y:S06]  /*2d10*/  @!P0 BRA `(.L_x_45) ;  /* 0x0000000400fc8947 */ /* 0x000fec0003800000 */
[----:B------:R-:W-:-:S05]  /*2d20*/  VIADD R11, R11, 0x1000 ;  /* 0x000010000b0b7836 */ /* 0x000fca0000000000 */
[----:B------:R-:W-:-:S13]  /*2d30*/  ISETP.GT.AND P0, PT, R11, R10, PT ;  /* 0x0000000a0b00720c */ /* 0x000fda0003f04270 */
[----:B------:R-:W-:Y:S05]  /*2d40*/  @!P0 BRA `(.L_x_46) ;  /* 0xfffffffc00808947 */ /* 0x000fea000383ffff */
.L_x_44:
        /* <DEDUP_REMOVED lines=20> */
.L_x_50:
        /* <DEDUP_REMOVED lines=8> */
.L_x_49:
[----:B------:R-:W-:Y:S05]  /*2f10*/  BSYNC.RECONVERGENT B2 ;  /* 0x0000000000027941 */ /* 0x000fea0003800200 */
.L_x_48:
        /* <DEDUP_REMOVED lines=16> */
.L_x_53:
        /* <DEDUP_REMOVED lines=20> */
[----:B------:R-:W5:Y:S04]  /*3160*/  LDG.E.CONSTANT R25, desc[UR6][R2.64+0x2000] ;  /* 0x0020000602197981 */ /* 0x000f68000c1e9900 */
[----:B------:R0:W5:Y:S04]  /*3170*/  LDG.E.CONSTANT R5, desc[UR6][R4.64] ;  /* 0x0000000604057981 */ /* 0x000168000c1e9900 */
        /* <DEDUP_REMOVED lines=17> */
.L_x_52:
[----:B------:R-:W-:Y:S05]  /*3290*/  BSYNC.RECONVERGENT B2 ;  /* 0x0000000000027941 */ /* 0x000fea0003800200 */
.L_x_51:
        /* <DEDUP_REMOVED lines=10> */
[----:B------:R-:W5:Y:S01]  /*3340*/  LDG.E.CONSTANT R16, desc[UR6][R2.64+0x1400] ;  /* 0x0014000602107981 */ /* 0x000f62000c1e9900 */
[----:B0-----:R-:W-:-:S04]  /*3350*/  IMAD.WIDE.U32 R4, R11, 0x4, R6 ;  /* 0x000000040b047825 */ /* 0x001fc800078e0006 */
[----:B------:R-:W-:Y:S02]  /*3360*/  IMAD.WIDE.U32 R6, R13, 0x4, R6 ;  /* 0x000000040d067825 */ /* 0x000fe400078e0006 */
[----:B------:R0:W2:Y:S04]  /*3370*/  LDG.E.CONSTANT R5, desc[UR6][R4.64] ;  /* 0x0000000604057981 */ /* 0x0000a8000c1e9900 */
[----:B------:R1:W3:Y:S04]  /*3380*/  LDG.E.CONSTANT R13, desc[UR6][R2.64] ;  /* 0x00000006020d7981 */ /* 0x0002e8000c1e9900 */
[----:B------:R-:W4:Y:S01]  /*3390*/  LDG.E.CONSTANT R7, desc[UR6][R6.64] ;  /* 0x0000000606077981 */ /* 0x000f22000c1e9900 */
[----:B0-----:R-:W-:Y:S01]  /*33a0*/  IADD3 R4, P1, PT, R2, 0x2000, RZ ;  /* 0x0000200002047810 */ /* 0x001fe20007f3e0ff */
[----:B------:R-:W-:Y:S01]  /*33b0*/  VIADD R10, R10, 0x800 ;  /* 0x000008000a0a7836 */ /* 0x000fe20000000000 */
[----:B------:R-:W-:Y:S01]  /*33c0*/  PLOP3.LUT P0, PT, PT, PT, PT, 0x8, 0x80 ;  /* 0x000000000080781c */ /* 0x000fe20003f0e170 */
[----:B------:R-:W-:-:S02]  /*33d0*/  VIADD R11, R11, 0x800 ;  /* 0x000008000b0b7836 */ /* 0x000fc40000000000 */
[----:B-1----:R-:W-:Y:S01]  /*33e0*/  IMAD.MOV.U32 R2, RZ, RZ, R4 ;  /* 0x000000ffff027224 */ /* 0x002fe200078e0004 */
[----:B--2---:R-:W-:-:S04]  /*33f0*/  VIMNMX3 R12, R5, R0, R12, PT ;  /* 0x00000000050c720f */ /* 0x004fc8000380010c */
[----:B---3--:R-:W-:Y:S01]  /*3400*/  VIMNMX3 R12, R13, R12, R14, PT ;  /* 0x0000000c0d0c720f */ /* 0x008fe2000380010e */
[----:B------:R-:W-:-:S03]  /*3410*/  IMAD.X R5, RZ, RZ, R3, P1 ;  /* 0x000000ffff057224 */ /* 0x000fc600008e0603 */
[----:B----4-:R-:W-:Y:S01]  /*3420*/  VIMNMX3 R12, R7, R12, R15, PT ;  /* 0x0000000c070c720f */ /* 0x010fe2000380010f */
[----:B------:R-:W-:-:S03]  /*3430*/  IMAD.MOV.U32 R3, RZ, RZ, R5 ;  /* 0x000000ffff037224 */ /* 0x000fc600078e0005 */
[----:B-----5:R-:W-:-:S07]  /*3440*/  VIMNMX3 R0, R17, R12, R16, PT ;  /* 0x0000000c1100720f */ /* 0x020fce0003800110 */
.L_x_55:
[----:B------:R-:W-:Y:S05]  /*3450*/  BSYNC.RECONVERGENT B2 ;  /* 0x0000000000027941 */ /* 0x000fea0003800200 */
.L_x_54:
        /* <DEDUP_REMOVED lines=10> */
.L_x_47:
[----:B------:R-:W-:Y:S05]  /*3500*/  BSYNC.RECONVERGENT B1 ;  /* 0x0000000000017941 */ /* 0x000fea0003800200 */
.L_x_45:
[----:B------:R-:W0:Y:S01]  /*3510*/  S2R R6, SR_LANEID ;  /* 0x0000000000067919 */ /* 0x000e220000000000 */
[----:B------:R-:W-:-:S05]  /*3520*/  IMAD.MOV.U32 R3, RZ, RZ, R0 ;  /* 0x000000ffff037224 */ /* 0x000fca00078e0000 */
        /* <DEDUP_REMOVED lines=30> */
[----:B0-----:R-:W-:Y:S04]  /*3710*/  LDS R0, [UR4+0xc] ;  /* 0x00000c04ff007984 */ /* 0x001fe80008000800 */
[----:B------:R-:W0:Y:S04]  /*3720*/  LDS.128 R4, [UR4+0x10] ;  /* 0x00001004ff047984 */ /* 0x000e280008000c00 */
[----:B------:R-:W1:Y:S01]  /*3730*/  LDS.64 R8, [UR4+0x20] ;  /* 0x00002004ff087984 */ /* 0x000e620008000a00 */
[----:B0-----:R-:W-:-:S04]  /*3740*/  VIMNMX3 R0, R0, R3, R4, PT ;  /* 0x000000030000720f */ /* 0x001fc80003800104 */
[----:B------:R-:W-:-:S04]  /*3750*/  VIMNMX3 R0, R5, R0, R6, PT ;  /* 0x000000000500720f */ /* 0x000fc80003800106 */
[----:B-1----:R-:W-:-:S04]  /*3760*/  VIMNMX3 R0, R7, R0, R8, PT ;  /* 0x000000000700720f */ /* 0x002fc80003800108 */
[----:B------:R-:W-:-:S07]  /*3770*/  VIMNMX R3, PT, PT, R0, R9, PT ;  /* 0x0000000900037248 */ /* 0x000fce0003fe0100 */
.L_x_17:
[----:B------:R-:W-:Y:S05]  /*3780*/  BSYNC.RECONVERGENT B0 ;  /* 0x0000000000007941 */ /* 0x000fea0003800200 */
.L_x_1:
[----:B------:R-:W-:Y:S05]  /*3790*/  @P0 EXIT ;  /* 0x000000000000094d */ /* 0x000fea0003800000 */
[----:B0-23--:R-:W0:Y:S01]  /*37a0*/  LDC.64 R4, c[0x0][0x388] ;  /* 0x0000e200ff047b82 */ /* 0x00de220000000a00 */
[----:B------:R-:W1:Y:S02]  /*37b0*/  LDCU UR4, c[0x0][0x398] ;  /* 0x00007300ff0477ac */ /* 0x000e640008000800 */
[----:B-1--4-:R-:W-:-:S05]  /*37c0*/  VIMNMX R3, PT, PT, R3, UR4, PT ;  /* 0x0000000403037c48 */ /* 0x012fca000bfe0100 */
[----:B0-----:R-:W-:Y:S01]  /*37d0*/  STG.E desc[UR6][R4.64], R3 ;  /* 0x0000000304007986 */ /* 0x001fe2000c101906 */
[----:B------:R-:W-:Y:S05]  /*37e0*/  EXIT ;  /* 0x000000000000794d */ /* 0x000fea0003800000 */
.L_x_56:
[----:B------:R-:W-:-:S00]  /*37f0*/  BRA `(.L_x_56) ;  /* 0xfffffffc00fc7947 */ /* 0x000fc0000383ffff */
[----:B------:R-:W-:-:S00]  /*3800*/  NOP ;  /* 0x0000000000007918 */ /* 0x000fc00000000000 */
[----:B------:R-:W-:-:S00]  /*3810*/  NOP ;  /* 0x0000000000007918 */ /* 0x000fc00000000000 */
[----:B------:R-:W-:-:S00]  /*3820*/  NOP ;  /* 0x0000000000007918 */ /* 0x000fc00000000000 */
[----:B------:R-:W-:-:S00]  /*3830*/  NOP ;  /* 0x0000000000007918 */ /* 0x000fc00000000000 */
[----:B------:R-:W-:-:S00]  /*3840*/  NOP ;  /* 0x0000000000007918 */ /* 0x000fc00000000000 */
[----:B------:R-:W-:-:S00]  /*3850*/  NOP ;  /* 0x0000000000007918 */ /* 0x000fc00000000000 */
[----:B------:R-:W-:-:S00]  /*3860*/  NOP ;  /* 0x0000000000007918 */ /* 0x000fc00000000000 */
[----:B------:R-:W-:-:S00]  /*3870*/  NOP ;  /* 0x0000000000007918 */ /* 0x000fc00000000000 */
.L_x_147:


//--------------------- .text._ZN3cub18CUB_300001_SM_10006detail6reduce18DeviceReduceKernelINS2_10policy_hubIij9CustomMinE10Policy1000EPijS5_iN4cuda3std3__410__identityEEEvT0_PT3_T1_NS0_13GridEvenShareISG_EET2_T4_ --------------------------
	.section	.text._ZN3cub18CUB_300001_SM_10006detail6reduce18DeviceReduceKernelINS2_10policy_hubIij9CustomMinE10Policy1000EPijS5_iN4cuda3std3__410__identityEEEvT0_PT3_T1_NS0_13GridEvenShareISG_EET2_T4_,"ax",@progbits
	.align	128
        .global         _ZN3cub18CUB_300001_SM_10006detail6reduce18DeviceReduceKernelINS2_10policy_hubIij9CustomMinE10Policy1000EPijS5_iN4cuda3std3__410__identityEEEvT0_PT3_T1_NS0_13GridEvenShareISG_EET2_T4_
        .type           _ZN3cub18CUB_300001_SM_10006detail6reduce18DeviceReduceKernelINS2_10policy_hubIij9CustomMinE10Policy1000EPijS5_iN4cuda3std3__410__identityEEEvT0_PT3_T1_NS0_13GridEvenShareISG_EET2_T4_,@function
        .size           _ZN3cub18CUB_300001_SM_10006detail6reduce18DeviceReduceKernelINS2_10policy_hubIij9CustomMinE10Policy1000EPijS5_iN4cuda3std3__410__identityEEEvT0_PT3_T1_NS0_13GridEvenShareISG_EET2_T4_,(.L_x_148 - _ZN3cub18CUB_300001_SM_10006detail6reduce18DeviceReduceKernelINS2_10policy_hubIij9CustomMinE10Policy1000EPijS5_iN4cuda3std3__410__identityEEEvT0_PT3_T1_NS0_13GridEvenShareISG_EET2_T4_)
        .other          _ZN3cub18CUB_300001_SM_10006detail6reduce18DeviceReduceKernelINS2_10policy_hubIij9CustomMinE10Policy1000EPijS5_iN4cuda3std3__410__identityEEEvT0_PT3_T1_NS0_13GridEvenShareISG_EET2_T4_,@"STO_CUDA_ENTRY STV_DEFAULT"
_ZN3cub18CUB_300001_SM_10006detail6reduce18DeviceReduceKernelINS2_10policy_hubIij9CustomMinE10Policy1000EPijS5_iN4cuda3std3__410__identityEEEvT0_PT3_T1_NS0_13GridEvenShareISG_EET2_T4_:
.text._ZN3cub18CUB_300001_SM_10006detail6reduce18DeviceReduceKernelINS2_10policy_hubIij9CustomMinE10Policy1000EPijS5_iN4cuda3std3__410__identityEEEvT0_PT3_T1_NS0_13GridEvenShareISG_EET2_T4_:
[----:B------:R-:W-:Y:S01]  /*0000*/  LDC R1, c[0x0][0x37c] ;  /* 0x0000df00ff017b82 */ /* 0x000fe20000000800 */
[----:B------:R-:W0:Y:S01]  /*0010*/  S2R R0, SR_CTAID.X ;  /* 0x0000000000007919 */ /* 0x000e220000002500 */
[----:B------:R-:W1:Y:S01]  /*0020*/  LDCU UR4, c[0x0][0x380] ;  /* 0x00007000ff0477ac */ /* 0x000e620008000800 */
[----:B------:R-:W-:Y:S01]  /*0030*/  BSSY.RECONVERGENT B0, `(.L_x_57) ;  /* 0x0000290000007945 */ /* 0x000fe20003800200 */
[----:B------:R-:W2:Y:S01]  /*0040*/  LDCU UR5, c[0x0][0x3ac] ;  /* 0x00007580ff0577ac */ /* 0x000ea20008000800 */
[----:B------:R-:W3:Y:S01]  /*0050*/  LDCU.64 UR8, c[0x0][0x358] ;  /* 0x00006b00ff0877ac */ /* 0x000ee20008000a00 */
[----:B-1----:R-:W-:Y:S02]  /*0060*/  ULOP3.LUT UP0, URZ, UR4, 0xf, URZ, 0xc0, !UPT ;  /* 0x0000000f04ff7892 */ /* 0x002fe4000f80c0ff */
[----:B--2---:R-:W-:Y:S01]  /*0070*/  USHF.L.U32 UR5, UR5, 0xc, URZ ;  /* 0x0000000c05057899 */ /* 0x004fe200080006ff */
[----:B0-----:R-:W-:-:S06]  /*0080*/  IMAD.SHL.U32 R23, R0, 0x1000, RZ ;  /* 0x0000100000177824 */ /* 0x001fcc00078e00ff */
[----:B---3--:R-:W-:Y:S05]  /*0090*/  BRA.U UP0, `(.L_x_58) ;  /* 0x0000001100dc7547 */ /* 0x008fea000b800000 */
[----:B------:R-:W0:Y:S02]  /*00a0*/  LDC R3, c[0x0][0x3a8] ;  /* 0x0000ea00ff037b82 */ /* 0x000e240000000800 */
[----:B0-----:R-:W-:-:S05]  /*00b0*/  IMAD R22, R0, -0x1000, R3 ;  /* 0xfffff00000167824 */ /* 0x001fca00078e0203 */
[----:B------:R-:W-:-:S13]  /*00c0*/  ISETP.GT.U32.AND P0, PT, R22, 0xfff, PT ;  /* 0x00000fff1600780c */ /* 0x000fda0003f04070 */
[----:B------:R-:W-:Y:S05]  /*00d0*/  @P0 BRA `(.L_x_59) ;  /* 0x0000000800880947 */ /* 0x000fea0003800000 */
[----:B------:R-:W0:Y:S01]  /*00e0*/  S2R R5, SR_TID.X ;  /* 0x0000000000057919 */ /* 0x000e220000002100 */
[----:B------:R-:W-:Y:S01]  /*00f0*/  BSSY.RECONVERGENT B1, `(.L_x_60) ;  /* 0x000000a000017945 */ /* 0x000fe20003800200 */
[----:B------:R-:W-:Y:S01]  /*0100*/  IMAD.MOV.U32 R2, RZ, RZ, RZ ;  /* 0x000000ffff027224 */ /* 0x000fe200078e00ff */
[----:B0-----:R-:W-:Y:S01]  /*0110*/  ISETP.GE.U32.AND P0, PT, R5, R22, PT ;  /* 0x000000160500720c */ /* 0x001fe20003f06070 */
[----:B------:R-:W-:-:S12]  /*0120*/  IMAD.MOV.U32 R11, RZ, RZ, R5 ;  /* 0x000000ffff0b7224 */ /* 0x000fd800078e0005 */
[----:B------:R-:W-:Y:S05]  /*0130*/  @P0 BRA `(.L_x_61) ;  /* 0x0000000000140947 */ /* 0x000fea0003800000 */
[----:B------:R-:W0:Y:S01]  /*0140*/  LDC.64 R6, c[0x0][0x380] ;  /* 0x0000e000ff067b82 */ /* 0x000e220000000a00 */
[----:B------:R-:W-:-:S04]  /*0150*/  IMAD R9, R0, 0x1000, R5 ;  /* 0x0000100000097824 */ /* 0x000fc800078e0205 */
[----:B0-----:R-:W-:-:S05]  /*0160*/  IMAD.WIDE.U32 R6, R9, 0x4, R6 ;  /* 0x0000000409067825 */ /* 0x001fca00078e0006 */
[----:B------:R0:W5:Y:S01]  /*0170*/  LDG.E.CONSTANT R2, desc[UR8][R6.64] ;  /* 0x0000000806027981 */ /* 0x000162000c1e9900 */
[----:B------:R-:W-:-:S07]  /*0180*/  VIADD R11, R5, 0x100 ;  /* 0x00000100050b7836 */ /* 0x000fce0000000000 */
.L_x_61:
[----:B------:R-:W-:Y:S05]  /*0190*/  BSYNC.RECONVERGENT B1 ;  /* 0x0000000000017941 */ /* 0x000fea0003800200 */
.L_x_60:
[----:B------:R-:W-:Y:S01]  /*01a0*/  ISETP.GE.U32.AND P0, PT, R11, R22, PT ;  /* 0x000000160b00720c */ /* 0x000fe20003f06070 */
[----:B------:R-:W-:-:S12]  /*01b0*/  BSSY.RECONVERGENT B1, `(.L_x_62) ;  /* 0x000002e000017945 */ /* 0x000fd80003800200 */
[----:B------:R-:W-:Y:S05]  /*01c0*/  @P0 BRA `(.L_x_63) ;  /* 0x0000000000b00947 */ /* 0x000fea0003800000 */
[----:B------:R-:W-:Y:S01]  /*01d0*/  LOP3.LUT R4, RZ, R11, RZ, 0x33, !PT ;  /* 0x0000000bff047212 */ /* 0x000fe200078e33ff */
[----:B------:R-:W-:Y:S04]  /*01e0*/  BSSY.RECONVERGENT B2, `(.L_x_64) ;  /* 0x0000014000027945 */ /* 0x000fe80003800200 */
[----:B------:R-:W-:-:S04]  /*01f0*/  IMAD.IADD R3, R4, 0x1, R3 ;  /* 0x0000000104037824 */ /* 0x000fc800078e0203 */
[----:B0-----:R-:W-:Y:S01]  /*0200*/  IMAD R6, R0, -0x1000, R3 ;  /* 0xfffff00000067824 */ /* 0x001fe200078e0203 */
[----:B------:R-:W-:-:S04]  /*0210*/  LOP3.LUT R4, R3, 0x300, RZ, 0xc0, !PT ;  /* 0x0000030003047812 */ /* 0x000fc800078ec0ff */
[----:B------:R-:W-:Y:S02]  /*0220*/  ISETP.NE.AND P0, PT, R4, 0x300, PT ;  /* 0x000003000400780c */ /* 0x000fe40003f05270 */
[----:B------:R-:W-:-:S11]  /*0230*/  ISETP.GE.U32.AND P1, PT, R6, 0x300, PT ;  /* 0x000003000600780c */ /* 0x000fd60003f26070 */
[----:B------:R-:W-:Y:S05]  /*0240*/  @!P0 BRA `(.L_x_65) ;  /* 0x0000000000348947 */ /* 0x000fea0003800000 */
[----:B------:R-:W0:Y:S01]  /*0250*/  LDC.64 R8, c[0x0][0x380] ;  /* 0x0000e000ff087b82 */ /* 0x000e220000000a00 */
[----:B------:R-:W-:Y:S01]  /*0260*/  LEA.HI R3, R3, 0x1, RZ, 0x18 ;  /* 0x0000000103037811 */ /* 0x000fe200078fc0ff */
[----:B------:R-:W-:-:S03]  /*0270*/  IMAD R13, R0, 0x1000, R11 ;  /* 0x00001000000d7824 */ /* 0x000fc600078e020b */
[----:B------:R-:W-:-:S05]  /*0280*/  LOP3.LUT R3, R3, 0x3, RZ, 0xc0, !PT ;  /* 0x0000000303037812 */ /* 0x000fca00078ec0ff */
[----:B------:R-:W-:-:S07]  /*0290*/  IMAD.MOV R3, RZ, RZ, -R3 ;  /* 0x000000ffff037224 */ /* 0x000fce00078e0a03 */
.L_x_66:
[----:B0-----:R-:W-:-:S06]  /*02a0*/  IMAD.WIDE.U32 R6, R13, 0x4, R8 ;  /* 0x000000040d067825 */ /* 0x001fcc00078e0008 */
[----:B------:R-:W2:Y:S01]  /*02b0*/  LDG.E.CONSTANT R7, desc[UR8][R6.64] ;  /* 0x0000000806077981 */ /* 0x000ea2000c1e9900 */
[----:B------:R-:W-:Y:S02]  /*02c0*/  VIADD R3, R3, 0x1 ;  /* 0x0000000103037836 */ /* 0x000fe40000000000 */
[----:B------:R-:W-:Y:S02]  /*02d0*/  VIADD R11, R11, 0x100 ;  /* 0x000001000b0b7836 */ /* 0x000fe40000000000 */
[----:B------:R-:W-:Y:S01]  /*02e0*/  VIADD R13, R13, 0x100 ;  /* 0x000001000d0d7836 */ /* 0x000fe20000000000 */
[----:B------:R-:W-:Y:S02]  /*02f0*/  ISETP.NE.AND P0, PT, R3, RZ, PT ;  /* 0x000000ff0300720c */ /* 0x000fe40003f05270 */
[----:B--2--5:R-:W-:-:S11]  /*0300*/  VIMNMX R2, PT, PT, R7, R2, PT ;  /* 0x0000000207027248 */ /* 0x024fd60003fe0100 */
[----:B------:R-:W-:Y:S05]  /*0310*/  @P0 BRA `(.L_x_66) ;  /* 0xfffffffc00e00947 */ /* 0x000fea000383ffff */
.L_x_65:
[----:B------:R-:W-:Y:S05]  /*0320*/  BSYNC.RECONVERGENT B2 ;  /* 0x0000000000027941 */ /* 0x000fea0003800200 */
.L_x_64:
[----:B------:R-:W-:Y:S05]  /*0330*/  @!P1 BRA `(.L_x_63) ;  /* 0x0000000000549947 */ /* 0x000fea0003800000 */
[----:B------:R-:W0:Y:S01]  /*0340*/  LDC.64 R6, c[0x0][0x380] ;  /* 0x0000e000ff067b82 */ /* 0x000e220000000a00 */
[----:B------:R-:W-:Y:S02]  /*0350*/  VIADD R3, R11, 0x200 ;  /* 0x000002000b037836 */ /* 0x000fe40000000000 */
[----:B------:R-:W-:-:S07]  /*0360*/  IMAD R17, R0, 0x1000, R11 ;  /* 0x0000100000117824 */ /* 0x000fce00078e020b */
.L_x_67:
[C---:B------:R-:W-:Y:S02]  /*0370*/  VIADD R11, R17.reuse, 0x100 ;  /* 0x00000100110b7836 */ /* 0x040fe40000000000 */
[----:B0-----:R-:W-:-:S04]  /*0380*/  IMAD.WIDE.U32 R8, R17, 0x4, R6 ;  /* 0x0000000411087825 */ /* 0x001fc800078e0006 */
[C---:B------:R-:W-:Y:S02]  /*0390*/  VIADD R13, R17.reuse, 0x200 ;  /* 0x00000200110d7836 */ /* 0x040fe40000000000 */
[----:B------:R-:W-:Y:S01]  /*03a0*/  VIADD R15, R17, 0x300 ;  /* 0x00000300110f7836 */ /* 0x000fe20000000000 */
[----:B------:R-:W2:Y:S01]  /*03b0*/  LDG.E.CONSTANT R9, desc[UR8][R8.64] ;  /* 0x0000000808097981 */ /* 0x000ea2000c1e9900 */
[----:B------:R-:W-:-:S04]  /*03c0*/  IMAD.WIDE.U32 R10, R11, 0x4, R6 ;  /* 0x000000040b0a7825 */ /* 0x000fc800078e0006 */
[--C-:B------:R-:W-:Y:S02]  /*03d0*/  IMAD.WIDE.U32 R12, R13, 0x4, R6.reuse ;  /* 0x000000040d0c7825 */ /* 0x100fe400078e0006 */
[----:B------:R-:W2:Y:S02]  /*03e0*/  LDG.E.CONSTANT R10, desc[UR8][R10.64] ;  /* 0x000000080a0a7981 */ /* 0x000ea4000c1e9900 */
[----:B------:R-:W-:Y:S02]  /*03f0*/  IMAD.WIDE.U32 R14, R15, 0x4, R6 ;  /* 0x000000040f0e7825 */ /* 0x000fe400078e0006 */
[----:B------:R-:W3:Y:S04]  /*0400*/  LDG.E.CONSTANT R13, desc[UR8][R12.64] ;  /* 0x000000080c0d7981 */ /* 0x000ee8000c1e9900 */
[----:B------:R-:W3:Y:S01]  /*0410*/  LDG.E.CONSTANT R14, desc[UR8][R14.64] ;  /* 0x000000080e0e7981 */ /* 0x000ee2000c1e9900 */
[----:B------:R-:W-:-:S05]  /*0420*/  VIADD R19, R3, 0x200 ;  /* 0x0000020003137836 */ /* 0x000fca0000000000 */
[----:B------:R-:W-:Y:S01]  /*0430*/  ISETP.GE.AND P0, PT, R19, R22, PT ;  /* 0x000000161300720c */ /* 0x000fe20003f06270 */
[----:B------:R-:W-:Y:S02]  /*0440*/  VIADD R3, R3, 0x400 ;  /* 0x0000040003037836 */ /* 0x000fe40000000000 */
[----:B------:R-:W-:Y:S01]  /*0450*/  VIADD R17, R17, 0x400 ;  /* 0x0000040011117836 */ /* 0x000fe20000000000 */
[----:B--2--5:R-:W-:-:S04]  /*0460*/  VIMNMX3 R2, R9, R2, R10, PT ;  /* 0x000000020902720f */ /* 0x024fc8000380010a */
[----:B---3--:R-:W-:-:S05]  /*0470*/  VIMNMX3 R2, R13, R2, R14, PT ;  /* 0x000000020d02720f */ /* 0x008fca000380010e */
[----:B------:R-:W-:Y:S05]  /*0480*/  @!P0 BRA `(.L_x_67) ;  /* 0xfffffffc00b88947 */ /* 0x000fea000383ffff */
.L_x_63:
[----:B------:R-:W-:Y:S05]  /*0490*/  BSYNC.RECONVERGENT B1 ;  /* 0x0000000000017941 */ /* 0x000fea0003800200 */
.L_x_62:
[----:B------:R-:W-:Y:S01]  /*04a0*/  ISETP.GE.U32.AND P0, PT, R22, 0x100, PT ;  /* 0x000001001600780c */ /* 0x000fe20003f06070 */
        /* <DEDUP_REMOVED lines=9> */
[----:B------:R-:W1:Y:S06]  /*0540*/  SHFL.DOWN PT, R3, R2, 0x2, 0x1f ;  /* 0x08401f0002037f89 */ /* 0x000e6c00000e0000 */
[----:B0-----:R-:W0:Y:S01]  /*0550*/  @!P1 S2R R7, SR_CgaCtaId ;  /* 0x0000000000079919 */ /* 0x001e220000008800 */
[----:B------:R-:W-:Y:S02]  /*0560*/  @!P1 MOV R6, 0x400 ;  /* 0x0000040000069802 */ /* 0x000fe40000000f00 */
[----:B------:R-:W-:-:S04]  /*0570*/  @!P1 SHF.R.U32.HI R4, RZ, 0x3, R5 ;  /* 0x00000003ff049819 */ /* 0x000fc80000011605 */
[----:B------:R-:W-:Y:S02]  /*0580*/  @!P1 LOP3.LUT R4, R4, 0x7c, RZ, 0xc0, !PT ;  /* 0x0000007c04049812 */ /* 0x000fe400078ec0ff */
[----:B-1----:R-:W-:Y:S02]  /*0590*/  @!P0 VIMNMX R2, PT, PT, R2, R3, PT ;  /* 0x0000000302028248 */ /* 0x002fe40003fe0100 */
[----:B------:R-:W-:-:S03]  /*05a0*/  ISETP.GT.AND P0, PT, R8, 0x1b, PT ;  /* 0x0000001b0800780c */ /* 0x000fc60003f04270 */
[----:B------:R-:W1:Y:S01]  /*05b0*/  SHFL.DOWN PT, R3, R2, 0x4, 0x1f ;  /* 0x08801f0002037f89 */ /* 0x000e6200000e0000 */
[----:B0-----:R-:W-:-:S05]  /*05c0*/  @!P1 LEA R7, R7, R6, 0x18 ;  /* 0x0000000607079211 */ /* 0x001fca00078ec0ff */
[----:B------:R-:W-:-:S04]  /*05d0*/  @!P1 IMAD.IADD R4, R4, 0x1, R7 ;  /* 0x0000000104049824 */ /* 0x000fc800078e0207 */
[----:B-1----:R-:W-:Y:S02]  /*05e0*/  @!P0 VIMNMX R2, PT, PT, R2, R3, PT ;  /* 0x0000000302028248 */ /* 0x002fe40003fe0100 */
        /* <DEDUP_REMOVED lines=15> */
[----:B-1----:R-:W0:Y:S04]  /*06e0*/  LDS.128 R4, [UR4+0x10] ;  /* 0x00001004ff047984 */ /* 0x002e280008000c00 */
[----:B------:R-:W1:Y:S01]  /*06f0*/  LDS.64 R8, [UR4+0x20] ;  /* 0x00002004ff087984 */ /* 0x000e620008000a00 */
[----:B0-----:R-:W-:-:S04]  /*0700*/  VIMNMX3 R2, R2, R3, R4, PT ;  /* 0x000000030202720f */ /* 0x001fc80003800104 */
[----:B------:R-:W-:-:S04]  /*0710*/  VIMNMX3 R2, R5, R2, R6, PT ;  /* 0x000000020502720f */ /* 0x000fc80003800106 */
[----:B-1----:R-:W-:-:S04]  /*0720*/  VIMNMX3 R2, R7, R2, R8, PT ;  /* 0x000000020702720f */ /* 0x002fc80003800108 */
[----:B------:R-:W-:Y:S01]  /*0730*/  VIMNMX R3, PT, PT, R2, R9, PT ;  /* 0x0000000902037248 */ /* 0x000fe20003fe0100 */
[----:B------:R-:W-:Y:S06]  /*0740*/  BRA `(.L_x_69) ;  /* 0x0000002000787947 */ /* 0x000fec0003800000 */
.L_x_68:
[----:B0-----:R-:W0:Y:S01]  /*0750*/  S2R R6, SR_LANEID ;  /* 0x0000000000067919 */ /* 0x001e220000000000 */
[----:B------:R-:W-:-:S04]  /*0760*/  LOP3.LUT R2, R5, 0x3e0, RZ, 0xc0, !PT ;  /* 0x000003e005027812 */ /* 0x000fc800078ec0ff */
[----:B------:R-:W-:Y:S01]  /*0770*/  LOP3.LUT R7, RZ, R2, RZ, 0x33, !PT ;  /* 0x00000002ff077212 */ /* 0x000fe200078e33ff */
[----:B------:R-:W-:-:S04]  /*0780*/  VIADD R3, R2, 0x20 ;  /* 0x0000002002037836 */ /* 0x000fc80000000000 */
[----:B------:R-:W-:Y:S01]  /*0790*/  IMAD.IADD R7, R22, 0x1, R7 ;  /* 0x0000000116077824 */ /* 0x000fe200078e0207 */
[----:B------:R-:W-:-:S04]  /*07a0*/  ISETP.GT.U32.AND P0, PT, R3, R22, PT ;  /* 0x000000160300720c */ /* 0x000fc80003f04070 */
        /* <DEDUP_REMOVED lines=9> */
[----:B------:R-:W-:Y:S01]  /*0840*/  @!P1 SHF.R.U32.HI R3, RZ, 0x3, R5 ;  /* 0x00000003ff039819 */ /* 0x000fe20000011605 */
[----:B------:R-:W1:Y:S03]  /*0850*/  SHFL.DOWN PT, R2, R9, 0x2, R7 ;  /* 0x0840000009027989 */ /* 0x000e6600000e0007 */
[----:B------:R-:W-:-:S06]  /*0860*/  @!P1 LOP3.LUT R3, R3, 0x7c, RZ, 0xc0, !PT ;  /* 0x0000007c03039812 */ /* 0x000fcc00078ec0ff */
[----:B-1----:R-:W-:Y:S02]  /*0870*/  @!P0 VIMNMX R9, PT, PT, R9, R2, PT ;  /* 0x0000000209098248 */ /* 0x002fe40003fe0100 */
[----:B------:R-:W-:Y:S01]  /*0880*/  ISETP.GT.AND P0, PT, R4, R7, PT ;  /* 0x000000070400720c */ /* 0x000fe20003f04270 */
[----:B------:R-:W-:Y:S02]  /*0890*/  VIADD R4, R6, 0x8 ;  /* 0x0000000806047836 */ /* 0x000fe40000000000 */
[----:B------:R-:W1:Y:S10]  /*08a0*/  SHFL.DOWN PT, R2, R9, 0x4, R7 ;  /* 0x0880000009027989 */ /* 0x000e7400000e0007 */
[----:B-1----:R-:W-:-:S02]  /*08b0*/  @!P0 VIMNMX R9, PT, PT, R9, R2, PT ;  /* 0x0000000209098248 */ /* 0x002fc40003fe0100 */
[----:B------:R-:W-:Y:S01]  /*08c0*/  ISETP.GT.AND P0, PT, R4, R7, PT ;  /* 0x000000070400720c */ /* 0x000fe20003f04270 */
[----:B------:R-:W-:Y:S02]  /*08d0*/  VIADD R4, R6, 0x10 ;  /* 0x0000001006047836 */ /* 0x000fe40000000000 */
[----:B------:R-:W1:Y:S10]  /*08e0*/  SHFL.DOWN PT, R2, R9, 0x8, R7 ;  /* 0x0900000009027989 */ /* 0x000e7400000e0007 */
[----:B-1----:R-:W-:-:S02]  /*08f0*/  @!P0 VIMNMX R9, PT, PT, R9, R2, PT ;  /* 0x0000000209098248 */ /* 0x002fc40003fe0100 */
        /* <DEDUP_REMOVED lines=11> */
[----:B------:R-:W1:Y:S01]  /*09b0*/  S2UR UR5, SR_CgaCtaId ;  /* 0x00000000000579c3 */ /* 0x000e620000008800 */
[----:B------:R-:W-:Y:S01]  /*09c0*/  UMOV UR4, 0x400 ;  /* 0x0000040000047882 */ /* 0x000fe20000000000 */
[C---:B------:R-:W-:Y:S02]  /*09d0*/  ISETP.GT.U32.AND P2, PT, R22.reuse, 0x20, PT ;  /* 0x000000201600780c */ /* 0x040fe40003f44070 */
[C---:B------:R-:W-:Y:S02]  /*09e0*/  ISETP.GT.U32.AND P4, PT, R22.reuse, 0x40, PT ;  /* 0x000000401600780c */ /* 0x040fe40003f84070 */
[C---:B------:R-:W-:Y:S02]  /*09f0*/  ISETP.GT.U32.AND P3, PT, R22.reuse, 0x60, PT ;  /* 0x000000601600780c */ /* 0x040fe40003f64070 */
[----:B------:R-:W-:Y:S01]  /*0a00*/  ISETP.GT.U32.AND P1, PT, R22, 0x80, PT ;  /* 0x000000801600780c */ /* 0x000fe20003f24070 */
[----:B-1----:R-:W-:-:S09]  /*0a10*/  ULEA UR4, UR5, UR4, 0x18 ;  /* 0x0000000405047291 */ /* 0x002fd2000f8ec0ff */
[----:B------:R-:W1:Y:S04]  /*0a20*/  LDS R2, [UR4+0xc] ;  /* 0x00000c04ff027984 */ /* 0x000e680008000800 */
[----:B0-----:R-:W0:Y:S04]  /*0a30*/  LDS.128 R4, [UR4+0x10] ;  /* 0x00001004ff047984 */ /* 0x001e280008000c00 */
[----:B------:R-:W2:Y:S01]  /*0a40*/  LDS.64 R8, [UR4+0x20] ;  /* 0x00002004ff087984 */ /* 0x000ea20008000a00 */
[----:B-1----:R-:W-:Y:S02]  /*0a50*/  @P2 VIMNMX R3, PT, PT, R3, R2, PT ;  /* 0x0000000203032248 */ /* 0x002fe40003fe0100 */
[----:B------:R-:W-:-:S02]  /*0a60*/  ISETP.GT.U32.AND P2, PT, R22, 0xa0, PT ;  /* 0x000000a01600780c */ /* 0x000fc40003f44070 */
[----:B0-----:R-:W-:Y:S02]  /*0a70*/  @P4 VIMNMX R3, PT, PT, R3, R4, PT ;  /* 0x0000000403034248 */ /* 0x001fe40003fe0100 */
[C---:B------:R-:W-:Y:S02]  /*0a80*/  ISETP.GT.U32.AND P4, PT, R22.reuse, 0xc0, PT ;  /* 0x000000c01600780c */ /* 0x040fe40003f84070 */
[----:B------:R-:W-:Y:S02]  /*0a90*/  @P3 VIMNMX R3, PT, PT, R3, R5, PT ;  /* 0x0000000503033248 */ /* 0x000fe40003fe0100 */
[----:B------:R-:W-:Y:S02]  /*0aa0*/  ISETP.GT.U32.AND P3, PT, R22, 0xe0, PT ;  /* 0x000000e01600780c */ /* 0x000fe40003f64070 */
[----:B------:R-:W-:-:S04]  /*0ab0*/  @P1 VIMNMX R3, PT, PT, R3, R6, PT ;  /* 0x0000000603031248 */ /* 0x000fc80003fe0100 */
[----:B------:R-:W-:-:S04]  /*0ac0*/  @P2 VIMNMX R3, PT, PT, R3, R7, PT ;  /* 0x0000000703032248 */ /* 0x000fc80003fe0100 */
[----:B--2---:R-:W-:-:S04]  /*0ad0*/  @P4 VIMNMX R3, PT, PT, R3, R8, PT ;  /* 0x0000000803034248 */ /* 0x004fc80003fe0100 */
[----:B------:R-:W-:Y:S01]  /*0ae0*/  @P3 VIMNMX R3, PT, PT, R3, R9, PT ;  /* 0x0000000903033248 */ /* 0x000fe20003fe0100 */
[----:B------:R-:W-:Y:S06]  /*0af0*/  BRA `(.L_x_69) ;  /* 0x0000001c008c7947 */ /* 0x000fec0003800000 */
.L_x_59:
[----:B------:R-:W0:Y:S01]  /*0b00*/  S2R R2, SR_TID.X ;  /* 0x0000000000027919 */ /* 0x000e220000002100 */
[----:B------:R-:W1:Y:S02]  /*0b10*/  LDCU.64 UR6, c[0x0][0x380] ;  /* 0x00007000ff0677ac */ /* 0x000e640008000a00 */
[----:B-1----:R-:W-:Y:S02]  /*0b20*/  IMAD.U32 R20, RZ, RZ, UR6 ;  /* 0x00000006ff147e24 */ /* 0x002fe4000f8e00ff */
[----:B------:R-:W-:Y:S02]  /*0b30*/  IMAD.U32 R21, RZ, RZ, UR7 ;  /* 0x00000007ff157e24 */ /* 0x000fe4000f8e00ff */
[----:B0-----:R-:W-:-:S04]  /*0b40*/  IMAD R25, R2, 0x4, R23 ;  /* 0x0000000402197824 */ /* 0x001fc800078e0217 */
[----:B------:R-:W-:-:S05]  /*0b50*/  IMAD.WIDE.U32 R24, R25, 0x4, R20 ;  /* 0x0000000419187825 */ /* 0x000fca00078e0014 */
[----:B------:R-:W2:Y:S04]  /*0b60*/  LDG.E.128.CONSTANT R4, desc[UR8][R24.64] ;  /* 0x0000000818047981 */ /* 0x000ea8000c1e9d00 */
[----:B------:R-:W3:Y:S04]  /*0b70*/  LDG.E.128.CONSTANT R8, desc[UR8][R24.64+0x1000] ;  /* 0x0010000818087981 */ /* 0x000ee8000c1e9d00 */
[----:B------:R-:W4:Y:S04]  /*0b80*/  LDG.E.128.CONSTANT R12, desc[UR8][R24.64+0x2000] ;  /* 0x00200008180c7981 */ /* 0x000f28000c1e9d00 */
[----:B------:R-:W5:Y:S01]  /*0b90*/  LDG.E.128.CONSTANT R16, desc[UR8][R24.64+0x3000] ;  /* 0x0030000818107981 */ /* 0x000f62000c1e9d00 */
[----:B------:R-:W-:-:S02]  /*0ba0*/  ISETP.GE.U32.AND P0, PT, R22, UR5, PT ;  /* 0x0000000516007c0c */ /* 0x000fc4000bf06070 */
        /* <DEDUP_REMOVED lines=9> */
[----:B------:R-:W-:Y:S01]  /*0c40*/  VIADD R26, R23, UR5 ;  /* 0x00000005171a7c36 */ /* 0x000fe20008000000 */
[----:B------:R-:W-:Y:S01]  /*0c50*/  UMOV UR4, URZ ;  /* 0x000000ff00047c82 */ /* 0x000fe20008000000 */
[----:B------:R-:W-:Y:S02]  /*0c60*/  VIADD R25, R3, 0xfffff000 ;  /* 0xfffff00003197836 */ /* 0x000fe40000000000 */
[C---:B------:R-:W-:Y:S02]  /*0c70*/  VIADD R24, R26.reuse, 0x100 ;  /* 0x000001001a187836 */ /* 0x040fe40000000000 */
[C---:B------:R-:W-:Y:S01]  /*0c80*/  IMAD.IADD R23, R26.reuse, 0x1, R2 ;  /* 0x000000011a177824 */ /* 0x040fe200078e0202 */
[----:B------:R-:W-:Y:S01]  /*0c90*/  ISETP.GT.U32.AND P0, PT, R26, R25, PT ;  /* 0x000000191a00720c */ /* 0x000fe20003f04070 */
[----:B------:R-:W-:-:S12]  /*0ca0*/  IMAD.MOV.U32 R22, RZ, RZ, R26 ;  /* 0x000000ffff167224 */ /* 0x000fd800078e001a */
[----:B------:R-:W-:Y:S05]  /*0cb0*/  @P0 BRA `(.L_x_71) ;  /* 0x0000000000640947 */ /* 0x000fea0003800000 */
[----:B------:R-:W0:Y:S08]  /*0cc0*/  LDC R3, c[0x0][0x3a8] ;  /* 0x0000ea00ff037b82 */ /* 0x000e300000000800 */
[----:B------:R-:W1:Y:S02]  /*0cd0*/  LDC.64 R20, c[0x0][0x380] ;  /* 0x0000e000ff147b82 */ /* 0x000e640000000a00 */
.L_x_72:
[----:B------:R-:W-:-:S04]  /*0ce0*/  IMAD R29, R2, 0x4, R22 ;  /* 0x00000004021d7824 */ /* 0x000fc800078e0216 */
[----:B-1----:R-:W-:-:S05]  /*0cf0*/  IMAD.WIDE.U32 R28, R29, 0x4, R20 ;  /* 0x000000041d1c7825 */ /* 0x002fca00078e0014 */
[----:B------:R-:W2:Y:S04]  /*0d00*/  LDG.E.128.CONSTANT R4, desc[UR8][R28.64] ;  /* 0x000000081c047981 */ /* 0x000ea8000c1e9d00 */
[----:B------:R-:W3:Y:S04]  /*0d10*/  LDG.E.128.CONSTANT R8, desc[UR8][R28.64+0x1000] ;  /* 0x001000081c087981 */ /* 0x000ee8000c1e9d00 */
[----:B------:R-:W4:Y:S04]  /*0d20*/  LDG.E.128.CONSTANT R12, desc[UR8][R28.64+0x2000] ;  /* 0x002000081c0c7981 */ /* 0x000f28000c1e9d00 */
[----:B------:R-:W5:Y:S01]  /*0d30*/  LDG.E.128.CONSTANT R16, desc[UR8][R28.64+0x3000] ;  /* 0x003000081c107981 */ /* 0x000f62000c1e9d00 */
[----:B--2---:R-:W-:Y:S01]  /*0d40*/  VIMNMX3 R5, R4, R27, R5, PT ;  /* 0x0000001b0405720f */ /* 0x004fe20003800105 */
[----:B0-----:R-:W-:-:S03]  /*0d50*/  IMAD.IADD R4, R3, 0x1, -R22 ;  /* 0x0000000103047824 */ /* 0x001fc600078e0a16 */
[----:B------:R-:W-:Y:S02]  /*0d60*/  VIMNMX3 R5, R6, R5, R7, PT ;  /* 0x000000050605720f */ /* 0x000fe40003800107 */
[----:B------:R-:W-:Y:S02]  /*0d70*/  ISETP.GE.U32.AND P0, PT, R4, UR5, PT ;  /* 0x0000000504007c0c */ /* 0x000fe4000bf06070 */
[----:B---3--:R-:W-:-:S04]  /*0d80*/  VIMNMX3 R5, R8, R5, R9, PT ;  /* 0x000000050805720f */ /* 0x008fc80003800109 */
[----:B------:R-:W-:-:S04]  /*0d90*/  VIMNMX3 R5, R10, R5, R11, PT ;  /* 0x000000050a05720f */ /* 0x000fc8000380010b */
[----:B----4-:R-:W-:-:S04]  /*0da0*/  VIMNMX3 R5, R12, R5, R13, PT ;  /* 0x000000050c05720f */ /* 0x010fc8000380010d */
[----:B------:R-:W-:-:S04]  /*0db0*/  VIMNMX3 R5, R14, R5, R15, PT ;  /* 0x000000050e05720f */ /* 0x000fc8000380010f */
[----:B-----5:R-:W-:-:S04]  /*0dc0*/  VIMNMX3 R5, R16, R5, R17, PT ;  /* 0x000000051005720f */ /* 0x020fc80003800111 */
[----:B------:R-:W-:Y:S01]  /*0dd0*/  VIMNMX3 R27, R18, R5, R19, PT ;  /* 0x00000005121b720f */ /* 0x000fe20003800113 */
[----:B------:R-:W-:Y:S06]  /*0de0*/  @!P0 BRA `(.L_x_70) ;  /* 0x0000000000ec8947 */ /* 0x000fec0003800000 */
[----:B------:R-:W-:Y:S01]  /*0df0*/  VIADD R22, R22, UR5 ;  /* 0x0000000516167c36 */ /* 0x000fe20008000000 */
[----:B------:R-:W-:Y:S01]  /*0e00*/  UIADD3 UR4, UPT, UPT, UR4, 0x1, URZ ;  /* 0x0000000104047890 */ /* 0x000fe2000fffe0ff */
[----:B------:R-:W-:Y:S02]  /*0e10*/  VIADD R24, R24, UR5 ;  /* 0x0000000518187c36 */ /* 0x000fe40008000000 */
[----:B------:R-:W-:Y:S01]  /*0e20*/  VIADD R23, R23, UR5 ;  /* 0x0000000517177c36 */ /* 0x000fe20008000000 */
[----:B------:R-:W-:-:S13]  /*0e30*/  ISETP.GT.U32.AND P0, PT, R22, R25, PT ;  /* 0x000000191600720c */ /* 0x000fda0003f04070 */
[----:B------:R-:W-:Y:S05]  /*0e40*/  @!P0 BRA `(.L_x_72) ;  /* 0xfffffffc00a48947 */ /* 0x000fea000383ffff */
.L_x_71:
[----:B------:R-:W-:-:S13]  /*0e50*/  ISETP.GE.U32.AND P0, PT, R22, R3, PT ;  /* 0x000000031600720c */ /* 0x000fda0003f06070 */
[----:B------:R-:W-:Y:S05]  /*0e60*/  @P0 BRA `(.L_x_70) ;  /* 0x0000000000cc0947 */ /* 0x000fea0003800000 */
[----:B------:R-:W-:Y:S01]  /*0e70*/  IMAD.IADD R5, R3, 0x1, -R22 ;  /* 0x0000000103057824 */ /* 0x000fe200078e0a16 */
[----:B------:R-:W-:Y:S04]  /*0e80*/  BSSY.RECONVERGENT B1, `(.L_x_70) ;  /* 0x0000031000017945 */ /* 0x000fe80003800200 */
[----:B------:R-:W-:-:S13]  /*0e90*/  ISETP.GE.AND P0, PT, R2, R5, PT ;  /* 0x000000050200720c */ /* 0x000fda0003f06270 */
[----:B------:R-:W-:Y:S05]  /*0ea0*/  @P0 BRA `(.L_x_73) ;  /* 0x0000000000b80947 */ /* 0x000fea0003800000 */
[----:B------:R-:W0:Y:S01]  /*0eb0*/  LDC R7, c[0x0][0x3ac] ;  /* 0x0000eb00ff077b82 */ /* 0x000e220000000800 */
[----:B------:R-:W-:Y:S01]  /*0ec0*/  LOP3.LUT R4, RZ, R2, RZ, 0x33, !PT ;  /* 0x00000002ff047212 */ /* 0x000fe200078e33ff */
[----:B------:R-:W-:Y:S01]  /*0ed0*/  BSSY.RECONVERGENT B2, `(.L_x_74) ;  /* 0x0000016000027945 */ /* 0x000fe20003800200 */
[----:B------:R-:W-:-:S03]  /*0ee0*/  IMAD.MOV.U32 R9, RZ, RZ, R2 ;  /* 0x000000ffff097224 */ /* 0x000fc600078e0002 */
[----:B------:R-:W-:-:S04]  /*0ef0*/  IMAD.IADD R3, R4, 0x1, R3 ;  /* 0x0000000104037824 */ /* 0x000fc800078e0203 */
[C---:B------:R-:W-:Y:S01]  /*0f00*/  IMAD.IADD R26, R3.reuse, 0x1, -R26 ;  /* 0x00000001031a7824 */ /* 0x040fe200078e0a1a */
[C---:B------:R-:W-:Y:S02]  /*0f10*/  LOP3.LUT R4, R3.reuse, 0x300, RZ, 0xc0, !PT ;  /* 0x0000030003047812 */ /* 0x040fe400078ec0ff */
[----:B------:R-:W-:Y:S02]  /*0f20*/  LEA.HI R3, R3, 0x1, RZ, 0x18 ;  /* 0x0000000103037811 */ /* 0x000fe400078fc0ff */
[----:B------:R-:W-:Y:S01]  /*0f30*/  ISETP.NE.AND P0, PT, R4, 0x300, PT ;  /* 0x000003000400780c */ /* 0x000fe20003f05270 */
[----:B0-----:R-:W-:-:S04]  /*0f40*/  IMAD R7, R7, UR4, RZ ;  /* 0x0000000407077c24 */ /* 0x001fc8000f8e02ff */
[----:B------:R-:W-:-:S05]  /*0f50*/  IMAD R7, R7, -0x1000, R26 ;  /* 0xfffff00007077824 */ /* 0x000fca00078e021a */
[----:B------:R-:W-:-:S03]  /*0f60*/  ISETP.GE.U32.AND P1, PT, R7, 0x300, PT ;  /* 0x000003000700780c */ /* 0x000fc60003f26070 */
[----:B------:R-:W-:Y:S10]  /*0f70*/  @!P0 BRA `(.L_x_75) ;  /* 0x00000000002c8947 */ /* 0x000ff40003800000 */
[----:B------:R-:W-:Y:S01]  /*0f80*/  LOP3.LUT R3, R3, 0x3, RZ, 0xc0, !PT ;  /* 0x0000000303037812 */ /* 0x000fe200078ec0ff */
[----:B------:R-:W-:-:S04]  /*0f90*/  IMAD.MOV.U32 R9, RZ, RZ, R2 ;  /* 0x000000ffff097224 */ /* 0x000fc800078e0002 */
[----:B------:R-:W-:-:S07]  /*0fa0*/  IMAD.MOV R3, RZ, RZ, -R3 ;  /* 0x000000ffff037224 */ /* 0x000fce00078e0a03 */
.L_x_76:
[----:B------:R-:W-:-:S06]  /*0fb0*/  IMAD.WIDE.U32 R6, R23, 0x4, R20 ;  /* 0x0000000417067825 */ /* 0x000fcc00078e0014 */
[----:B------:R-:W2:Y:S01]  /*0fc0*/  LDG.E.CONSTANT R6, desc[UR8][R6.64] ;  /* 0x0000000806067981 */ /* 0x000ea2000c1e9900 */
[----:B------:R-:W-:Y:S02]  /*0fd0*/  VIADD R3, R3, 0x1 ;  /* 0x0000000103037836 */ /* 0x000fe40000000000 */
[----:B------:R-:W-:Y:S02]  /*0fe0*/  VIADD R9, R9, 0x100 ;  /* 0x0000010009097836 */ /* 0x000fe40000000000 */
[----:B------:R-:W-:Y:S01]  /*0ff0*/  VIADD R23, R23, 0x100 ;  /* 0x0000010017177836 */ /* 0x000fe20000000000 */
[----:B------:R-:W-:Y:S02]  /*1000*/  ISETP.NE.AND P0, PT, R3, RZ, PT ;  /* 0x000000ff0300720c */ /* 0x000fe40003f05270 */
[----:B--2---:R-:W-:-:S11]  /*1010*/  VIMNMX R27, PT, PT, R6, R27, PT ;  /* 0x0000001b061b7248 */ /* 0x004fd60003fe0100 */
[----:B------:R-:W-:Y:S05]  /*1020*/  @P0 BRA `(.L_x_76) ;  /* 0xfffffffc00e00947 */ /* 0x000fea000383ffff */
.L_x_75:
[----:B------:R-:W-:Y:S05]  /*1030*/  BSYNC.RECONVERGENT B2 ;  /* 0x0000000000027941 */ /* 0x000fea0003800200 */
.L_x_74:
[----:B------:R-:W-:Y:S05]  /*1040*/  @!P1 BRA `(.L_x_73) ;  /* 0x0000000000509947 */ /* 0x000fea0003800000 */
[C---:B------:R-:W-:Y:S02]  /*1050*/  IMAD.IADD R15, R9.reuse, 0x1, R24 ;  /* 0x00000001090f7824 */ /* 0x040fe400078e0218 */
[----:B------:R-:W-:-:S07]  /*1060*/  VIADD R3, R9, 0x200 ;  /* 0x0000020009037836 */ /* 0x000fce0000000000 */
.L_x_77:
[C---:B------:R-:W-:Y:S02]  /*1070*/  VIADD R7, R15.reuse, 0xffffff00 ;  /* 0xffffff000f077836 */ /* 0x040fe40000000000 */
[----:B------:R-:W-:-:S04]  /*1080*/  IMAD.WIDE.U32 R8, R15, 0x4, R20 ;  /* 0x000000040f087825 */ /* 0x000fc800078e0014 */
        /* <DEDUP_REMOVED lines=13> */
[----:B--2---:R-:W-:-:S04]  /*1160*/  VIMNMX3 R27, R6, R27, R8, PT ;  /* 0x0000001b061b720f */ /* 0x004fc80003800108 */
[----:B---3--:R-:W-:-:S05]  /*1170*/  VIMNMX3 R27, R10, R27, R12, PT ;  /* 0x0000001b0a1b720f */ /* 0x008fca000380010c */
[----:B------:R-:W-:Y:S05]  /*1180*/  @!P0 BRA `(.L_x_77) ;  /* 0xfffffffc00b88947 */ /* 0x000fea000383ffff */
.L_x_73:
[----:B------:R-:W-:Y:S05]  /*1190*/  BSYNC.RECONVERGENT B1 ;  /* 0x0000000000017941 */ /* 0x000fea0003800200 */
.L_x_70:
        /* <DEDUP_REMOVED lines=39> */
.L_x_58:
[----:B------:R-:W0:Y:S02]  /*1410*/  LDCU UR6, c[0x0][0x3a8] ;  /* 0x00007500ff0677ac */ /* 0x000e240008000800 */
[----:B0-----:R-:W-:-:S04]  /*1420*/  IADD3 R4, PT, PT, -R23, UR6, RZ ;  /* 0x0000000617047c10 */ /* 0x001fc8000fffe1ff */
        /* <DEDUP_REMOVED lines=9> */
[----:B------:R-:W-:-:S04]  /*14c0*/  IMAD.IADD R3, R23, 0x1, R2 ;  /* 0x0000000117037824 */ /* 0x000fc800078e0202 */
[----:B0-----:R-:W-:-:S05]  /*14d0*/  IMAD.WIDE.U32 R6, R3, 0x4, R6 ;  /* 0x0000000403067825 */ /* 0x001fca00078e0006 */
[----:B------:R0:W5:Y:S01]  /*14e0*/  LDG.E.CONSTANT R3, desc[UR8][R6.64] ;  /* 0x0000000806037981 */ /* 0x000162000c1e9900 */
[----:B------:R-:W-:-:S07]  /*14f0*/  VIADD R10, R2, 0x100 ;  /* 0x00000100020a7836 */ /* 0x000fce0000000000 */
.L_x_80:
[----:B------:R-:W-:Y:S05]  /*1500*/  BSYNC.RECONVERGENT B1 ;  /* 0x0000000000017941 */ /* 0x000fea0003800200 */
.L_x_79:
[----:B------:R-:W-:Y:S01]  /*1510*/  ISETP.GE.U32.AND P0, PT, R10, R4, PT ;  /* 0x000000040a00720c */ /* 0x000fe20003f06070 */
[----:B------:R-:W-:-:S12]  /*1520*/  BSSY.RECONVERGENT B1, `(.L_x_81) ;  /* 0x000002e000017945 */ /* 0x000fd80003800200 */
[----:B------:R-:W-:Y:S05]  /*1530*/  @P0 BRA `(.L_x_82) ;  /* 0x0000000000b00947 */ /* 0x000fea0003800000 */
[----:B------:R-:W-:Y:S01]  /*1540*/  LOP3.LUT R5, RZ, R10, RZ, 0x33, !PT ;  /* 0x0000000aff057212 */ /* 0x000fe200078e33ff */
[----:B------:R-:W-:Y:S04]  /*1550*/  BSSY.RECONVERGENT B2, `(.L_x_83) ;  /* 0x0000014000027945 */ /* 0x000fe80003800200 */
[----:B0-----:R-:W-:-:S04]  /*1560*/  VIADD R6, R5, UR6 ;  /* 0x0000000605067c36 */ /* 0x001fc80008000000 */
[C---:B------:R-:W-:Y:S01]  /*1570*/  IMAD.IADD R7, R6.reuse, 0x1, -R23 ;  /* 0x0000000106077824 */ /* 0x040fe200078e0a17 */
[----:B------:R-:W-:-:S04]  /*1580*/  LOP3.LUT R5, R6, 0x300, RZ, 0xc0, !PT ;  /* 0x0000030006057812 */ /* 0x000fc800078ec0ff */
[----:B------:R-:W-:Y:S02]  /*1590*/  ISETP.NE.AND P0, PT, R5, 0x300, PT ;  /* 0x000003000500780c */ /* 0x000fe40003f05270 */
[----:B------:R-:W-:-:S11]  /*15a0*/  ISETP.GE.U32.AND P1, PT, R7, 0x300, PT ;  /* 0x000003000700780c */ /* 0x000fd60003f26070 */
[----:B------:R-:W-:Y:S05]  /*15b0*/  @!P0 BRA `(.L_x_84) ;  /* 0x0000000000348947 */ /* 0x000fea0003800000 */
[----:B------:R-:W0:Y:S01]  /*15c0*/  LDC.64 R8, c[0x0][0x380] ;  /* 0x0000e000ff087b82 */ /* 0x000e220000000a00 */
[----:B------:R-:W-:Y:S01]  /*15d0*/  LEA.HI R5, R6, 0x1, RZ, 0x18 ;  /* 0x0000000106057811 */ /* 0x000fe200078fc0ff */
[----:B------:R-:W-:-:S03]  /*15e0*/  IMAD.IADD R11, R23, 0x1, R10 ;  /* 0x00000001170b7824 */ /* 0x000fc600078e020a */
[----:B------:R-:W-:-:S05]  /*15f0*/  LOP3.LUT R5, R5, 0x3, RZ, 0xc0, !PT ;  /* 0x0000000305057812 */ /* 0x000fca00078ec0ff */
[----:B------:R-:W-:-:S07]  /*1600*/  IMAD.MOV R5, RZ, RZ, -R5 ;  /* 0x000000ffff057224 */ /* 0x000fce00078e0a05 */
.L_x_85:
        /* <DEDUP_REMOVED lines=8> */
.L_x_84:
[----:B------:R-:W-:Y:S05]  /*1690*/  BSYNC.RECONVERGENT B2 ;  /* 0x0000000000027941 */ /* 0x000fea0003800200 */
.L_x_83:
[----:B------:R-:W-:Y:S05]  /*16a0*/  @!P1 BRA `(.L_x_82) ;  /* 0x0000000000549947 */ /* 0x000fea0003800000 */
[----:B------:R-:W0:Y:S01]  /*16b0*/  LDC.64 R6, c[0x0][0x380] ;  /* 0x0000e000ff067b82 */ /* 0x000e220000000a00 */
[----:B------:R-:W-:Y:S02]  /*16c0*/  IMAD.IADD R23, R23, 0x1, R10 ;  /* 0x0000000117177824 */ /* 0x000fe400078e020a */
[----:B------:R-:W-:-:S07]  /*16d0*/  VIADD R5, R10, 0x200 ;  /* 0x000002000a057836 */ /* 0x000fce0000000000 */
.L_x_86:
        /* <DEDUP_REMOVED lines=18> */
.L_x_82:
[----:B------:R-:W-:Y:S05]  /*1800*/  BSYNC.RECONVERGENT B1 ;  /* 0x0000000000017941 */ /* 0x000fea0003800200 */
.L_x_81:
[----:B------:R-:W-:Y:S01]  /*1810*/  ISETP.GE.U32.AND P0, PT, R4, 0x100, PT ;  /* 0x000001000400780c */ /* 0x000fe20003f06070 */
[----:B0----5:R-:W-:-:S12]  /*1820*/  IMAD.MOV.U32 R6, RZ, RZ, R3 ;  /* 0x000000ffff067224 */ /* 0x021fd800078e0003 */
[----:B------:R-:W-:Y:S05]  /*1830*/  @!P0 BRA `(.L_x_87) ;  /* 0x0000000000a08947 */ /* 0x000fea0003800000 */
[----:B------:R-:W0:Y:S01]  /*1840*/  S2R R8, SR_LANEID ;  /* 0x0000000000087919 */ /* 0x000e220000000000 */
[----:B------:R-:W1:Y:S02]  /*1850*/  SHFL.DOWN PT, R3, R6, 0x1, 0x1f ;  /* 0x08201f0006037f89 */ /* 0x000e6400000e0000 */
[----:B-1----:R-:W-:Y:S02]  /*1860*/  VIMNMX R3, PT, PT, R3, R6, PT ;  /* 0x0000000603037248 */ /* 0x002fe40003fe0100 */
[C---:B0-----:R-:W-:Y:S02]  /*1870*/  ISETP.GT.AND P0, PT, R8.reuse, 0x1e, PT ;  /* 0x0000001e0800780c */ /* 0x041fe40003f04270 */
[----:B------:R-:W-:Y:S02]  /*1880*/  ISETP.NE.AND P1, PT, R8, RZ, PT ;  /* 0x000000ff0800720c */ /* 0x000fe40003f25270 */
[----:B------:R-:W-:Y:S02]  /*1890*/  SEL R3, R6, R3, P0 ;  /* 0x0000000306037207 */ /* 0x000fe40000000000 */
[----:B------:R-:W-:-:S03]  /*18a0*/  ISETP.GT.AND P0, PT, R8, 0x1d, PT ;  /* 0x0000001d0800780c */ /* 0x000fc60003f04270 */
[----:B------:R-:W0:Y:S06]  /*18b0*/  SHFL.DOWN PT, R4, R3, 0x2, 0x1f ;  /* 0x08401f0003047f89 */ /* 0x000e2c00000e0000 */
        /* <DEDUP_REMOVED lines=25> */
[----:B----4-:R-:W0:Y:S04]  /*1a50*/  LDS.128 R4, [UR4+0x10] ;  /* 0x00001004ff047984 */ /* 0x010e280008000c00 */
[----:B------:R-:W1:Y:S01]  /*1a60*/  LDS.64 R8, [UR4+0x20] ;  /* 0x00002004ff087984 */ /* 0x000e620008000a00 */
[----:B0-----:R-:W-:-:S04]  /*1a70*/  VIMNMX3 R2, R2, R3, R4, PT ;  /* 0x000000030202720f */ /* 0x001fc80003800104 */
[----:B------:R-:W-:-:S04]  /*1a80*/  VIMNMX3 R2, R5, R2, R6, PT ;  /* 0x000000020502720f */ /* 0x000fc80003800106 */
[----:B-1----:R-:W-:-:S04]  /*1a90*/  VIMNMX3 R2, R7, R2, R8, PT ;  /* 0x000000020702720f */ /* 0x002fc80003800108 */
[----:B------:R-:W-:Y:S01]  /*1aa0*/  VIMNMX R3, PT, PT, R2, R9, PT ;  /* 0x0000000902037248 */ /* 0x000fe20003fe0100 */
[----:B------:R-:W-:Y:S06]  /*1ab0*/  BRA `(.L_x_69) ;  /* 0x0000000c009c7947 */ /* 0x000fec0003800000 */
.L_x_87:
[----:B------:R-:W0:Y:S01]  /*1ac0*/  S2R R8, SR_LANEID ;  /* 0x0000000000087919 */ /* 0x000e220000000000 */
[----:B------:R-:W-:-:S05]  /*1ad0*/  LOP3.LUT R3, R2, 0x3e0, RZ, 0xc0, !PT ;  /* 0x000003e002037812 */ /* 0x000fca00078ec0ff */
[----:B------:R-:W-:Y:S01]  /*1ae0*/  VIADD R5, R3, 0x20 ;  /* 0x0000002003057836 */ /* 0x000fe20000000000 */
[----:B------:R-:W-:-:S04]  /*1af0*/  LOP3.LUT R3, RZ, R3, RZ, 0x33, !PT ;  /* 0x00000003ff037212 */ /* 0x000fc800078e33ff */
[----:B------:R-:W-:Y:S01]  /*1b00*/  ISETP.GT.U32.AND P0, PT, R5, R4, PT ;  /* 0x000000040500720c */ /* 0x000fe20003f04070 */
[----:B------:R-:W-:-:S05]  /*1b10*/  IMAD.IADD R3, R3, 0x1, R4 ;  /* 0x0000000103037824 */ /* 0x000fca00078e0204 */
[----:B------:R-:W-:-:S05]  /*1b20*/  SEL R5, R3, 0x1f, P0 ;  /* 0x0000001f03057807 */ /* 0x000fca0000000000 */
[----:B------:R-:W1:Y:S01]  /*1b30*/  SHFL.DOWN PT, R3, R6, 0x1, R5 ;  /* 0x0820000006037989 */ /* 0x000e6200000e0005 */
[C---:B0-----:R-:W-:Y:S01]  /*1b40*/  ISETP.GE.AND P0, PT, R8.reuse, R5, PT ;  /* 0x000000050800720c */ /* 0x041fe20003f06270 */
[C---:B------:R-:W-:Y:S01]  /*1b50*/  VIADD R10, R8.reuse, 0x2 ;  /* 0x00000002080a7836 */ /* 0x040fe20000000000 */
[----:B------:R-:W-:-:S11]  /*1b60*/  ISETP.NE.AND P1, PT, R8, RZ, PT ;  /* 0x000000ff0800720c */ /* 0x000fd60003f25270 */
[----:B-1----:R-:W-:Y:S02]  /*1b70*/  @!P0 VIMNMX R6, PT, PT, R3, R6, PT ;  /* 0x0000000603068248 */ /* 0x002fe40003fe0100 */
[----:B------:R-:W0:Y:S01]  /*1b80*/  @!P1 S2R R9, SR_CgaCtaId ;  /* 0x0000000000099919 */ /* 0x000e220000008800 */
[----:B------:R-:W-:Y:S01]  /*1b90*/  ISETP.GT.AND P0, PT, R10, R5, PT ;  /* 0x000000050a00720c */ /* 0x000fe20003f04270 */
[----:B------:R-:W-:Y:S01]  /*1ba0*/  VIADD R10, R8, 0x4 ;  /* 0x00000004080a7836 */ /* 0x000fe20000000000 */
[----:B------:R-:W-:Y:S01]  /*1bb0*/  @!P1 SHF.R.U32.HI R7, RZ, 0x3, R2 ;  /* 0x00000003ff079819 */ /* 0x000fe20000011602 */
[----:B------:R-:W1:Y:S03]  /*1bc0*/  SHFL.DOWN PT, R3, R6, 0x2, R5 ;  /* 0x0840000006037989 */ /* 0x000e6600000e0005 */
[----:B------:R-:W-:-:S07]  /*1bd0*/  @!P1 LOP3.LUT R7, R7, 0x7c, RZ, 0xc0, !PT ;  /* 0x0000007c07079812 */ /* 0x000fce00078ec0ff */
[----:B-1----:R-:W-:Y:S02]  /*1be0*/  @!P0 VIMNMX R6, PT, PT, R6, R3, PT ;  /* 0x0000000306068248 */ /* 0x002fe40003fe0100 */
[----:B------:R-:W-:Y:S01]  /*1bf0*/  ISETP.GT.AND P0, PT, R10, R5, PT ;  /* 0x000000050a00720c */ /* 0x000fe20003f04270 */
[C---:B------:R-:W-:Y:S02]  /*1c00*/  VIADD R10, R8.reuse, 0x8 ;  /* 0x00000008080a7836 */ /* 0x040fe40000000000 */
[----:B------:R-:W1:Y:S01]  /*1c10*/  SHFL.DOWN PT, R3, R6, 0x4, R5 ;  /* 0x0880000006037989 */ /* 0x000e6200000e0005 */
[----:B------:R-:W-:-:S09]  /*1c20*/  VIADD R8, R8, 0x10 ;  /* 0x0000001008087836 */ /* 0x000fd20000000000 */
[----:B-1----:R-:W-:Y:S02]  /*1c30*/  @!P0 VIMNMX R6, PT, PT, R6, R3, PT ;  /* 0x0000000306068248 */ /* 0x002fe40003fe0100 */
[----:B------:R-:W-:-:S03]  /*1c40*/  ISETP.GT.AND P0, PT, R10, R5, PT ;  /* 0x000000050a00720c */ /* 0x000fc60003f04270 */
        /* <DEDUP_REMOVED lines=34> */
.L_x_78:
[----:B------:R-:W0:Y:S01]  /*1e70*/  S2R R6, SR_TID.X ;  /* 0x0000000000067919 */ /* 0x000e220000002100 */
[----:B------:R-:W1:Y:S02]  /*1e80*/  LDCU.64 UR10, c[0x0][0x380] ;  /* 0x00007000ff0a77ac */ /* 0x000e640008000a00 */
[----:B-1----:R-:W-:Y:S02]  /*1e90*/  IMAD.U32 R2, RZ, RZ, UR10 ;  /* 0x0000000aff027e24 */ /* 0x002fe4000f8e00ff */
[----:B------:R-:W-:Y:S02]  /*1ea0*/  IMAD.U32 R3, RZ, RZ, UR11 ;  /* 0x0000000bff037e24 */ /* 0x000fe4000f8e00ff */
[----:B0-----:R-:W-:-:S04]  /*1eb0*/  IMAD.IADD R9, R23, 0x1, R6 ;  /* 0x0000000117097824 */ /* 0x001fc800078e0206 */
[----:B------:R-:W-:-:S05]  /*1ec0*/  IMAD.WIDE.U32 R8, R9, 0x4, R2 ;  /* 0x0000000409087825 */ /* 0x000fca00078e0002 */
        /* <DEDUP_REMOVED lines=16> */
[----:B------:R-:W-:-:S02]  /*1fd0*/  ISETP.GE.U32.AND P0, PT, R4, UR5, PT ;  /* 0x0000000504007c0c */ /* 0x000fc4000bf06070 */
[----:B--2---:R-:W-:-:S04]  /*1fe0*/  VIMNMX3 R7, R7, R24, R12, PT ;  /* 0x000000180707720f */ /* 0x004fc8000380010c */
[----:B---3--:R-:W-:-:S04]  /*1ff0*/  VIMNMX3 R7, R11, R7, R14, PT ;  /* 0x000000070b07720f */ /* 0x008fc8000380010e */
[----:B----4-:R-:W-:-:S04]  /*2000*/  VIMNMX3 R7, R13, R7, R16, PT ;  /* 0x000000070d07720f */ /* 0x010fc80003800110 */
[----:B-----5:R-:W-:-:S04]  /*2010*/  VIMNMX3 R7, R15, R7, R18, PT ;  /* 0x000000070f07720f */ /* 0x020fc80003800112 */
[----:B------:R-:W-:-:S04]  /*2020*/  VIMNMX3 R7, R17, R7, R20, PT ;  /* 0x000000071107720f */ /* 0x000fc80003800114 */
[----:B------:R-:W-:-:S04]  /*2030*/  VIMNMX3 R7, R19, R7, R22, PT ;  /* 0x000000071307720f */ /* 0x000fc80003800116 */
[----:B------:R-:W-:-:S04]  /*2040*/  VIMNMX3 R10, R5, R7, R10, PT ;  /* 0x00000007050a720f */ /* 0x000fc8000380010a */
[----:B------:R-:W-:Y:S01]  /*2050*/  VIMNMX R7, PT, PT, R21, R10, PT ;  /* 0x0000000a15077248 */ /* 0x000fe20003fe0100 */
[----:B------:R-:W-:Y:S06]  /*2060*/  @!P0 BRA `(.L_x_88) ;  /* 0x0000000400988947 */ /* 0x000fec0003800000 */
[----:B------:R-:W-:Y:S01]  /*2070*/  UIADD3 UR7, UPT, UPT, UR6, -0x1000, URZ ;  /* 0xfffff00006077890 */ /* 0x000fe2000fffe0ff */
[----:B------:R-:W-:Y:S01]  /*2080*/  VIADD R23, R23, UR5 ;  /* 0x0000000517177c36 */ /* 0x000fe20008000000 */
[----:B------:R-:W-:-:S03]  /*2090*/  UMOV UR4, URZ ;  /* 0x000000ff00047c82 */ /* 0x000fc60008000000 */
[C---:B------:R-:W-:Y:S01]  /*20a0*/  VIADD R8, R23.reuse, 0x100 ;  /* 0x0000010017087836 */ /* 0x040fe20000000000 */
[C---:B------:R-:W-:Y:S01]  /*20b0*/  ISETP.GT.U32.AND P0, PT, R23.reuse, UR7, PT ;  /* 0x0000000717007c0c */ /* 0x040fe2000bf04070 */
[----:B------:R-:W-:-:S12]  /*20c0*/  IMAD.IADD R9, R23, 0x1, R6 ;  /* 0x0000000117097824 */ /* 0x000fd800078e0206 */
[----:B------:R-:W-:Y:S05]  /*20d0*/  @P0 BRA `(.L_x_89) ;  /* 0x0000000000980947 */ /* 0x000fea0003800000 */
[----:B------:R-:W0:Y:S01]  /*20e0*/  LDC.64 R2, c[0x0][0x380] ;  /* 0x0000e000ff027b82 */ /* 0x000e220000000a00 */
[----:B------:R-:W1:Y:S01]  /*20f0*/  LDCU UR6, c[0x0][0x3a8] ;  /* 0x00007500ff0677ac */ /* 0x000e620008000800 */
[----:B------:R-:W-:Y:S01]  /*2100*/  NOP ;  /* 0x0000000000007918 */ /* 0x000fe20000000000 */
.L_x_90:
[----:B------:R-:W-:-:S04]  /*2110*/  IMAD.IADD R5, R6, 0x1, R23 ;  /* 0x0000000106057824 */ /* 0x000fc800078e0217 */
[----:B0-----:R-:W-:-:S05]  /*2120*/  IMAD.WIDE.U32 R4, R5, 0x4, R2 ;  /* 0x0000000405047825 */ /* 0x001fca00078e0002 */
        /* <DEDUP_REMOVED lines=12> */
[----:B------:R-:W5:Y:S01]  /*21f0*/  LDG.E.CONSTANT R20, desc[UR8][R4.64+0x3c00] ;  /* 0x003c000804147981 */ /* 0x000f62000c1e9900 */
[----:B--2---:R-:W-:-:S03]  /*2200*/  VIMNMX3 R24, R18, R7, R19, PT ;  /* 0x000000071218720f */ /* 0x004fc60003800113 */
[----:B------:R-:W2:Y:S04]  /*2210*/  LDG.E.CONSTANT R18, desc[UR8][R4.64+0x3000] ;  /* 0x0030000804127981 */ /* 0x000ea8000c1e9900 */
[----:B------:R-:W2:Y:S04]  /*2220*/  LDG.E.CONSTANT R19, desc[UR8][R4.64+0x3400] ;  /* 0x0034000804137981 */ /* 0x000ea8000c1e9900 */
[----:B------:R-:W2:Y:S01]  /*2230*/  LDG.E.CONSTANT R7, desc[UR8][R4.64+0x3800] ;  /* 0x0038000804077981 */ /* 0x000ea2000c1e9900 */
[----:B---3--:R-:W-:-:S04]  /*2240*/  VIMNMX3 R21, R21, R24, R22, PT ;  /* 0x000000181515720f */ /* 0x008fc80003800116 */
[----:B----4-:R-:W-:-:S04]  /*2250*/  VIMNMX3 R16, R16, R21, R17, PT ;  /* 0x000000151010720f */ /* 0x010fc80003800111 */
[----:B-----5:R-:W-:-:S04]  /*2260*/  VIMNMX3 R14, R14, R16, R15, PT ;  /* 0x000000100e0e720f */ /* 0x020fc8000380010f */
[----:B------:R-:W-:Y:S02]  /*2270*/  VIMNMX3 R12, R12, R14, R13, PT ;  /* 0x0000000e0c0c720f */ /* 0x000fe4000380010d */
[----:B-1----:R-:W-:-:S04]  /*2280*/  IADD3 R13, PT, PT, -R23, UR6, RZ ;  /* 0x00000006170d7c10 */ /* 0x002fc8000fffe1ff */
[----:B------:R-:W-:Y:S02]  /*2290*/  ISETP.GE.U32.AND P0, PT, R13, UR5, PT ;  /* 0x000000050d007c0c */ /* 0x000fe4000bf06070 */
[----:B------:R-:W-:-:S04]  /*22a0*/  VIMNMX3 R10, R11, R12, R10, PT ;  /* 0x0000000c0b0a720f */ /* 0x000fc8000380010a */
[----:B--2---:R-:W-:-:S04]  /*22b0*/  VIMNMX3 R10, R18, R10, R19, PT ;  /* 0x0000000a120a720f */ /* 0x004fc80003800113 */
[----:B------:R-:W-:-:S03]  /*22c0*/  VIMNMX3 R7, R7, R10, R20, PT ;  /* 0x0000000a0707720f */ /* 0x000fc60003800114 */
[----:B------:R-:W-:Y:S05]  /*22d0*/  @!P0 BRA `(.L_x_88) ;  /* 0x0000000000fc8947 */ /* 0x000fea0003800000 */
[----:B------:R-:W-:Y:S01]  /*22e0*/  VIADD R23, R23, UR5 ;  /* 0x0000000517177c36 */ /* 0x000fe20008000000 */
[----:B------:R-:W-:Y:S01]  /*22f0*/  UIADD3 UR4, UPT, UPT, UR4, 0x1, URZ ;  /* 0x0000000104047890 */ /* 0x000fe2000fffe0ff */
[----:B------:R-:W-:Y:S02]  /*2300*/  VIADD R8, R8, UR5 ;  /* 0x0000000508087c36 */ /* 0x000fe40008000000 */
[----:B------:R-:W-:Y:S01]  /*2310*/  VIADD R9, R9, UR5 ;  /* 0x0000000509097c36 */ /* 0x000fe20008000000 */
[----:B------:R-:W-:-:S13]  /*2320*/  ISETP.GT.U32.AND P0, PT, R23, UR7, PT ;  /* 0x0000000717007c0c */ /* 0x000fda000bf04070 */
[----:B------:R-:W-:Y:S05]  /*2330*/  @!P0 BRA `(.L_x_90) ;  /* 0xfffffffc00748947 */ /* 0x000fea000383ffff */
.L_x_89:
[----:B------:R-:W-:-:S13]  /*2340*/  ISETP.GE.U32.AND P0, PT, R23, UR6, PT ;  /* 0x0000000617007c0c */ /* 0x000fda000bf06070 */
[----:B------:R-:W-:Y:S05]  /*2350*/  @P0 BRA `(.L_x_88) ;  /* 0x0000000000dc0947 */ /* 0x000fea0003800000 */
[----:B------:R-:W-:Y:S01]  /*2360*/  IADD3 R23, PT, PT, -R23, UR6, RZ ;  /* 0x0000000617177c10 */ /* 0x000fe2000fffe1ff */
[----:B------:R-:W-:Y:S03]  /*2370*/  BSSY.RECONVERGENT B1, `(.L_x_88) ;  /* 0x0000035000017945 */ /* 0x000fe60003800200 */
[----:B------:R-:W-:-:S13]  /*2380*/  ISETP.GE.AND P0, PT, R6, R23, PT ;  /* 0x000000170600720c */ /* 0x000fda0003f06270 */
[----:B------:R-:W-:Y:S05]  /*2390*/  @P0 BRA `(.L_x_91) ;  /* 0x0000000000c80947 */ /* 0x000fea0003800000 */
[----:B------:R-:W0:Y:S01]  /*23a0*/  LDCU UR5, c[0x0][0x3ac] ;  /* 0x00007580ff0577ac */ /* 0x000e220008000800 */
[----:B------:R-:W1:Y:S01]  /*23b0*/  LDC R10, c[0x0][0x3ac] ;  /* 0x0000eb00ff0a7b82 */ /* 0x000e620000000800 */
[----:B------:R-:W-:Y:S01]  /*23c0*/  LOP3.LUT R4, RZ, R6, RZ, 0x33, !PT ;  /* 0x00000006ff047212 */ /* 0x000fe200078e33ff */
[----:B------:R-:W-:Y:S01]  /*23d0*/  IMAD.SHL.U32 R11, R0, 0x1000, RZ ;  /* 0x00001000000b7824 */ /* 0x000fe200078e00ff */
[----:B------:R-:W-:Y:S03]  /*23e0*/  BSSY.RECONVERGENT B2, `(.L_x_92) ;  /* 0x0000018000027945 */ /* 0x000fe60003800200 */
[----:B------:R-:W-:Y:S01]  /*23f0*/  VIADD R5, R4, UR6 ;  /* 0x0000000604057c36 */ /* 0x000fe20008000000 */
[----:B0-----:R-:W-:-:S06]  /*2400*/  USHF.L.U32 UR5, UR5, 0xc, URZ ;  /* 0x0000000c05057899 */ /* 0x001fcc00080006ff */
[----:B------:R-:W-:-:S04]  /*2410*/  VIADD R4, R11, UR5 ;  /* 0x000000050b047c36 */ /* 0x000fc80008000000 */
[C---:B------:R-:W-:Y:S02]  /*2420*/  IMAD.IADD R11, R5.reuse, 0x1, -R4 ;  /* 0x00000001050b7824 */ /* 0x040fe400078e0a04 */
[----:B-1----:R-:W-:Y:S01]  /*2430*/  IMAD R4, R10, UR4, RZ ;  /* 0x000000040a047c24 */ /* 0x002fe2000f8e02ff */
[C---:B------:R-:W-:Y:S02]  /*2440*/  LOP3.LUT R10, R5.reuse, 0x300, RZ, 0xc0, !PT ;  /* 0x00000300050a7812 */ /* 0x040fe400078ec0ff */
[----:B------:R-:W-:Y:S01]  /*2450*/  LEA.HI R5, R5, 0x1, RZ, 0x18 ;  /* 0x0000000105057811 */ /* 0x000fe200078fc0ff */
[----:B------:R-:W-:Y:S01]  /*2460*/  IMAD R4, R4, -0x1000, R11 ;  /* 0xfffff00004047824 */ /* 0x000fe200078e020b */
[----:B------:R-:W-:Y:S01]  /*2470*/  ISETP.NE.AND P0, PT, R10, 0x300, PT ;  /* 0x000003000a00780c */ /* 0x000fe20003f05270 */
[----:B------:R-:W-:-:S03]  /*2480*/  IMAD.MOV.U32 R11, RZ, RZ, R6 ;  /* 0x000000ffff0b7224 */ /* 0x000fc600078e0006 */
[----:B------:R-:W-:-:S09]  /*2490*/  ISETP.GE.U32.AND P1, PT, R4, 0x300, PT ;  /* 0x000003000400780c */ /* 0x000fd20003f26070 */
[----:B------:R-:W-:Y:S05]  /*24a0*/  @!P0 BRA `(.L_x_93) ;  /* 0x00000000002c8947 */ /* 0x000fea0003800000 */
[----:B------:R-:W-:Y:S01]  /*24b0*/  LOP3.LUT R5, R5, 0x3, RZ, 0xc0, !PT ;  /* 0x0000000305057812 */ /* 0x000fe200078ec0ff */
[----:B------:R-:W-:-:S04]  /*24c0*/  IMAD.MOV.U32 R11, RZ, RZ, R6 ;  /* 0x000000ffff0b7224 */ /* 0x000fc800078e0006 */
[----:B------:R-:W-:-:S07]  /*24d0*/  IMAD.MOV R10, RZ, RZ, -R5 ;  /* 0x000000ffff0a7224 */ /* 0x000fce00078e0a05 */
.L_x_94:
        /* <DEDUP_REMOVED lines=8> */
.L_x_93:
[----:B------:R-:W-:Y:S05]  /*2560*/  BSYNC.RECONVERGENT B2 ;  /* 0x0000000000027941 */ /* 0x000fea0003800200 */
.L_x_92:
[----:B------:R-:W-:Y:S05]  /*2570*/  @!P1 BRA `(.L_x_91) ;  /* 0x0000000000509947 */ /* 0x000fea0003800000 */
[C---:B------:R-:W-:Y:S02]  /*2580*/  IMAD.IADD R15, R11.reuse, 0x1, R8 ;  /* 0x000000010b0f7824 */ /* 0x040fe400078e0208 */
[----:B------:R-:W-:-:S07]  /*2590*/  VIADD R14, R11, 0x200 ;  /* 0x000002000b0e7836 */ /* 0x000fce0000000000 */
.L_x_95:
        /* <DEDUP_REMOVED lines=18> */
.L_x_91:
[----:B------:R-:W-:Y:S05]  /*26c0*/  BSYNC.RECONVERGENT B1 ;  /* 0x0000000000017941 */ /* 0x000fea0003800200 */
.L_x_88:
        /* <DEDUP_REMOVED lines=31> */
[----:B---3--:R-:W-:Y:S04]  /*28c0*/  LDS R2, [UR4+0xc] ;  /* 0x00000c04ff027984 */ /* 0x008fe80008000800 */
[----:B------:R-:W0:Y:S04]  /*28d0*/  LDS.128 R4, [UR4+0x10] ;  /* 0x00001004ff047984 */ /* 0x000e280008000c00 */
[----:B------:R-:W1:Y:S01]  /*28e0*/  LDS.64 R8, [UR4+0x20] ;  /* 0x00002004ff087984 */ /* 0x000e620008000a00 */
[----:B0-----:R-:W-:-:S04]  /*28f0*/  VIMNMX3 R2, R2, R3, R4, PT ;  /* 0x000000030202720f */ /* 0x001fc80003800104 */
[----:B------:R-:W-:-:S04]  /*2900*/  VIMNMX3 R2, R5, R2, R6, PT ;  /* 0x000000020502720f */ /* 0x000fc80003800106 */
[----:B-1----:R-:W-:-:S04]  /*2910*/  VIMNMX3 R2, R7, R2, R8, PT ;  /* 0x000000020702720f */ /* 0x002fc80003800108 */
[----:B------:R-:W-:-:S07]  /*2920*/  VIMNMX R3, PT, PT, R2, R9, PT ;  /* 0x0000000902037248 */ /* 0x000fce0003fe0100 */
.L_x_69:
[----:B------:R-:W-:Y:S05]  /*2930*/  BSYNC.RECONVERGENT B0 ;  /* 0x0000000000007941 */ /* 0x000fea0003800200 */
.L_x_57:
[----:B------:R-:W-:Y:S05]  /*2940*/  @P0 EXIT ;  /* 0x000000000000094d */ /* 0x000fea0003800000 */
[----:B01234-:R-:W0:Y:S02]  /*2950*/  LDC.64 R4, c[0x0][0x388] ;  /* 0x0000e200ff047b82 */ /* 0x01fe240000000a00 */
[----:B0-----:R-:W-:-:S05]  /*2960*/  IMAD.WIDE.U32 R4, R0, 0x4, R4 ;  /* 0x0000000400047825 */ /* 0x001fca00078e0004 */
[----:B------:R-:W-:Y:S01]  /*2970*/  STG.E desc[UR8][R4.64], R3 ;  /* 0x0000000304007986 */ /* 0x000fe2000c101908 */
[----:B------:R-:W-:Y:S05]  /*2980*/  EXIT ;  /* 0x000000000000794d */ /* 0x000fea0003800000 */
.L_x_96:
        /* <DEDUP_REMOVED lines=15> */
.L_x_148:


//--------------------- .text._ZN3cub18CUB_300001_SM_10006detail6reduce28DeviceReduceSingleTileKernelINS2_10policy_hubIij9CustomMinE10Policy1000EPiS8_jS5_iiN4cuda3std3__410__identityEEEvT0_T1_T2_T3_T4_T6_ --------------------------
	.section	.text._ZN3cub18CUB_300001_SM_10006detail6reduce28DeviceReduceSingleTileKernelINS2_10policy_hubIij9CustomMinE10Policy1000EPiS8_jS5_iiN4cuda3std3__410__identityEEEvT0_T1_T2_T3_T4_T6_,"ax",@progbits
	.align	128
        .global         _ZN3cub18CUB_300001_SM_10006detail6reduce28DeviceReduceSingleTileKernelINS2_10policy_hubIij9CustomMinE10Policy1000EPiS8_jS5_iiN4cuda3std3__410__identityEEEvT0_T1_T2_T3_T4_T6_
        .type           _ZN3cub18CUB_300001_SM_10006detail6reduce28DeviceReduceSingleTileKernelINS2_10policy_hubIij9CustomMinE10Policy1000EPiS8_jS5_iiN4cuda3std3__410__identityEEEvT0_T1_T2_T3_T4_T6_,@function
        .size           _ZN3cub18CUB_300001_SM_10006detail6reduce28DeviceReduceSingleTileKernelINS2_10policy_hubIij9CustomMinE10Policy1000EPiS8_jS5_iiN4cuda3std3__410__identityEEEvT0_T1_T2_T3_T4_T6_,(.L_x_149 - _ZN3cub18CUB_300001_SM_10006detail6reduce28DeviceReduceSingleTileKernelINS2_10policy_hubIij9CustomMinE10Policy1000EPiS8_jS5_iiN4cuda3std3__410__identityEEEvT0_T1_T2_T3_T4_T6_)
        .other          _ZN3cub18CUB_300001_SM_10006detail6reduce28DeviceReduceSingleTileKernelINS2_10policy_hubIij9CustomMinE10Policy1000EPiS8_jS5_iiN4cuda3std3__410__identityEEEvT0_T1_T2_T3_T4_T6_,@"STO_CUDA_ENTRY STV_DEFAULT"
_ZN3cub18CUB_300001_SM_10006detail6reduce28DeviceReduceSingleTileKernelINS2_10policy_hubIij9CustomMinE10Policy1000EPiS8_jS5_iiN4cuda3std3__410__identityEEEvT0_T1_T2_T3_T4_T6_:
.text._ZN3cub18CUB_300001_SM_10006detail6reduce28DeviceReduceSingleTileKernelINS2_10policy_hubIij9CustomMinE10Policy1000EPiS8_jS5_iiN4cuda3std3__410__identityEEEvT0_T1_T2_T3_T4_T6_:
        /* <DEDUP_REMOVED lines=13> */
.L_x_97:
[----:B------:R-:W0:Y:S01]  /*00d0*/  LDCU UR4, c[0x0][0x380] ;  /* 0x00007000ff0477ac */ /* 0x000e220008000800 */
[----:B------:R-:W-:Y:S01]  /*00e0*/  BSSY.RECONVERGENT B0, `(.L_x_98) ;  /* 0x00002d3000007945 */ /* 0x000fe20003800200 */
[----:B0-----:R-:W-:-:S09]  /*00f0*/  ULOP3.LUT UP0, URZ, UR4, 0xf, URZ, 0xc0, !UPT ;  /* 0x0000000f04ff7892 */ /* 0x001fd2000f80c0ff */
[----:B------:R-:W-:Y:S05]  /*0100*/  BRA.U UP0, `(.L_x_99) ;  /* 0x0000001500707547 */ /* 0x000fea000b800000 */
        /* <DEDUP_REMOVED lines=8> */
[----:B------:R-:W0:Y:S02]  /*0190*/  LDC.64 R4, c[0x0][0x380] ;  /* 0x0000e000ff047b82 */ /* 0x000e240000000a00 */
[----:B0-----:R-:W-:-:S05]  /*01a0*/  IMAD.WIDE.U32 R4, R0, 0x4, R4 ;  /* 0x0000000400047825 */ /* 0x001fca00078e0004 */
[----:B------:R0:W5:Y:S01]  /*01b0*/  LDG.E.CONSTANT R2, desc[UR6][R4.64] ;  /* 0x0000000604027981 */ /* 0x000162000c1e9900 */
[----:B------:R-:W-:-:S07]  /*01c0*/  VIADD R6, R0, 0x100 ;  /* 0x0000010000067836 */ /* 0x000fce0000000000 */
.L_x_102:
[----:B------:R-:W-:Y:S05]  /*01d0*/  BSYNC.RECONVERGENT B1 ;  /* 0x0000000000017941 */ /* 0x000fea0003800200 */
.L_x_101:
[----:B------:R-:W-:Y:S01]  /*01e0*/  ISETP.GE.U32.AND P0, PT, R6, R3, PT ;  /* 0x000000030600720c */ /* 0x000fe20003f06070 */
        /* <DEDUP_REMOVED lines=15> */
.L_x_107:
        /* <DEDUP_REMOVED lines=9> */
.L_x_106:
[----:B------:R-:W-:Y:S05]  /*0370*/  BSYNC.RECONVERGENT B2 ;  /* 0x0000000000027941 */ /* 0x000fea0003800200 */
.L_x_105:
[----:B------:R-:W-:Y:S05]  /*0380*/  @!P1 BRA `(.L_x_104) ;  /* 0x00000004001c9947 */ /* 0x000fea0003800000 */
[----:B------:R-:W0:Y:S01]  /*0390*/  LDC.64 R4, c[0x0][0x380] ;  /* 0x0000e000ff047b82 */ /* 0x000e220000000a00 */
[----:B------:R-:W-:Y:S01]  /*03a0*/  IMAD.IADD R7, R3, 0x1, -R6 ;  /* 0x0000000103077824 */ /* 0x000fe200078e0a06 */
[----:B------:R-:W-:Y:S01]  /*03b0*/  BSSY.RECONVERGENT B2, `(.L_x_108) ;  /* 0x0000025000027945 */ /* 0x000fe20003800200 */
[----:B------:R-:W-:-:S03]  /*03c0*/  PLOP3.LUT P0, PT, PT, PT, PT, 0x80, 0x8 ;  /* 0x000000000008781c */ /* 0x000fc60003f0f070 */
[----:B------:R-:W-:Y:S01]  /*03d0*/  ISETP.GT.AND P1, PT, R7, 0xc00, PT ;  /* 0x00000c000700780c */ /* 0x000fe20003f24270 */
[----:B0-----:R-:W-:-:S12]  /*03e0*/  IMAD.WIDE.U32 R4, R6, 0x4, R4 ;  /* 0x0000000406047825 */ /* 0x001fd800078e0004 */
[----:B------:R-:W-:Y:S05]  /*03f0*/  @!P1 BRA `(.L_x_109) ;  /* 0x0000000000809947 */ /* 0x000fea0003800000 */
[----:B------:R-:W-:Y:S01]  /*0400*/  PLOP3.LUT P0, PT, PT, PT, PT, 0x8, 0x80 ;  /* 0x000000000080781c */ /* 0x000fe20003f0e170 */
[----:B------:R-:W-:-:S12]  /*0410*/  VIADD R9, R3, 0xfffff400 ;  /* 0xfffff40003097836 */ /* 0x000fd80000000000 */
.L_x_110:
[----:B------:R-:W2:Y:S04]  /*0420*/  LDG.E.CONSTANT R13, desc[UR6][R4.64] ;  /* 0x00000006040d7981 */ /* 0x000ea8000c1e9900 */
[----:B------:R-:W2:Y:S04]  /*0430*/  LDG.E.CONSTANT R12, desc[UR6][R4.64+0x400] ;  /* 0x00040006040c7981 */ /* 0x000ea8000c1e9900 */
[----:B------:R-:W3:Y:S04]  /*0440*/  LDG.E.CONSTANT R15, desc[UR6][R4.64+0x800] ;  /* 0x00080006040f7981 */ /* 0x000ee8000c1e9900 */
[----:B------:R-:W3:Y:S04]  /*0450*/  LDG.E.CONSTANT R14, desc[UR6][R4.64+0xc00] ;  /* 0x000c0006040e7981 */ /* 0x000ee8000c1e9900 */
[----:B------:R-:W4:Y:S04]  /*0460*/  LDG.E.CONSTANT R17, desc[UR6][R4.64+0x1000] ;  /* 0x0010000604117981 */ /* 0x000f28000c1e9900 */
        /* <DEDUP_REMOVED lines=10> */
[----:B------:R0:W4:Y:S01]  /*0510*/  LDG.E.CONSTANT R7, desc[UR6][R4.64+0x3c00] ;  /* 0x003c000604077981 */ /* 0x000122000c1e9900 */
[----:B------:R-:W-:-:S05]  /*0520*/  VIADD R6, R6, 0x1000 ;  /* 0x0000100006067836 */ /* 0x000fca0000000000 */
[----:B------:R-:W-:Y:S02]  /*0530*/  ISETP.GE.AND P1, PT, R6, R9, PT ;  /* 0x000000090600720c */ /* 0x000fe40003f26270 */
[----:B--2--5:R-:W-:Y:S02]  /*0540*/  VIMNMX3 R12, R13, R2, R12, PT ;  /* 0x000000020d0c720f */ /* 0x024fe4000380010c */
[----:B------:R-:W-:-:S05]  /*0550*/  IADD3 R13, P2, PT, R4, 0x4000, RZ ;  /* 0x00004000040d7810 */ /* 0x000fca0007f5e0ff */
[----:B0-----:R-:W-:Y:S01]  /*0560*/  IMAD.X R5, RZ, RZ, R5, P2 ;  /* 0x000000ffff057224 */ /* 0x001fe200010e0605 */
[----:B---3--:R-:W-:Y:S01]  /*0570*/  VIMNMX3 R12, R15, R12, R14, PT ;  /* 0x0000000c0f0c720f */ /* 0x008fe2000380010e */
[----:B------:R-:W-:-:S03]  /*0580*/  IMAD.MOV.U32 R4, RZ, RZ, R13 ;  /* 0x000000ffff047224 */ /* 0x000fc600078e000d */
[----:B----4-:R-:W-:-:S04]  /*0590*/  VIMNMX3 R12, R17, R12, R16, PT ;  /* 0x0000000c110c720f */ /* 0x010fc80003800110 */
[----:B------:R-:W-:-:S04]  /*05a0*/  VIMNMX3 R12, R19, R12, R18, PT ;  /* 0x0000000c130c720f */ /* 0x000fc80003800112 */
[----:B------:R-:W-:-:S04]  /*05b0*/  VIMNMX3 R12, R21, R12, R20, PT ;  /* 0x0000000c150c720f */ /* 0x000fc80003800114 */
[----:B------:R-:W-:-:S04]  /*05c0*/  VIMNMX3 R12, R23, R12, R22, PT ;  /* 0x0000000c170c720f */ /* 0x000fc80003800116 */
[----:B------:R-:W-:-:S04]  /*05d0*/  VIMNMX3 R10, R10, R12, R11, PT ;  /* 0x0000000c0a0a720f */ /* 0x000fc8000380010b */
[----:B------:R-:W-:Y:S01]  /*05e0*/  VIMNMX3 R2, R8, R10, R7, PT ;  /* 0x0000000a0802720f */ /* 0x000fe20003800107 */
[----:B------:R-:W-:Y:S06]  /*05f0*/  @!P1 BRA `(.L_x_110) ;  /* 0xfffffffc00889947 */ /* 0x000fec000383ffff */
.L_x_109:
[----:B------:R-:W-:Y:S05]  /*0600*/  BSYNC.RECONVERGENT B2 ;  /* 0x0000000000027941 */ /* 0x000fea0003800200 */
.L_x_108:
[----:B------:R-:W-:Y:S01]  /*0610*/  IMAD.IADD R7, R3, 0x1, -R6 ;  /* 0x0000000103077824 */ /* 0x000fe200078e0a06 */
[----:B------:R-:W-:Y:S04]  /*0620*/  BSSY.RECONVERGENT B2, `(.L_x_111) ;  /* 0x0000015000027945 */ /* 0x000fe80003800200 */
[----:B------:R-:W-:-:S13]  /*0630*/  ISETP.GT.AND P1, PT, R7, 0x400, PT ;  /* 0x000004000700780c */ /* 0x000fda0003f24270 */
[----:B------:R-:W-:Y:S05]  /*0640*/  @!P1 BRA `(.L_x_112) ;  /* 0x0000000000489947 */ /* 0x000fea0003800000 */
[----:B------:R-:W2:Y:S04]  /*0650*/  LDG.E.CONSTANT R7, desc[UR6][R4.64] ;  /* 0x0000000604077981 */ /* 0x000ea8000c1e9900 */
[----:B------:R-:W2:Y:S04]  /*0660*/  LDG.E.CONSTANT R8, desc[UR6][R4.64+0x400] ;  /* 0x0004000604087981 */ /* 0x000ea8000c1e9900 */
[----:B------:R-:W3:Y:S04]  /*0670*/  LDG.E.CONSTANT R10, desc[UR6][R4.64+0x800] ;  /* 0x00080006040a7981 */ /* 0x000ee8000c1e9900 */
[----:B------:R-:W3:Y:S04]  /*0680*/  LDG.E.CONSTANT R9, desc[UR6][R4.64+0xc00] ;  /* 0x000c000604097981 */ /* 0x000ee8000c1e9900 */
[----:B------:R-:W4:Y:S04]  /*0690*/  LDG.E.CONSTANT R12, desc[UR6][R4.64+0x1000] ;  /* 0x00100006040c7981 */ /* 0x000f28000c1e9900 */
[----:B------:R-:W4:Y:S04]  /*06a0*/  LDG.E.CONSTANT R11, desc[UR6][R4.64+0x1400] ;  /* 0x00140006040b7981 */ /* 0x000f28000c1e9900 */
[----:B------:R-:W4:Y:S04]  /*06b0*/  LDG.E.CONSTANT R14, desc[UR6][R4.64+0x1800] ;  /* 0x00180006040e7981 */ /* 0x000f28000c1e9900 */
[----:B------:R0:W4:Y:S01]  /*06c0*/  LDG.E.CONSTANT R13, desc[UR6][R4.64+0x1c00] ;  /* 0x001c0006040d7981 */ /* 0x000122000c1e9900 */
[----:B------:R-:W-:Y:S01]  /*06d0*/  PLOP3.LUT P0, PT, PT, PT, PT, 0x8, 0x80 ;  /* 0x000000000080781c */ /* 0x000fe20003f0e170 */
[----:B------:R-:W-:Y:S01]  /*06e0*/  VIADD R6, R6, 0x800 ;  /* 0x0000080006067836 */ /* 0x000fe20000000000 */
[----:B--2--5:R-:W-:-:S02]  /*06f0*/  VIMNMX3 R7, R7, R2, R8, PT ;  /* 0x000000020707720f */ /* 0x024fc40003800108 */
[----:B------:R-:W-:-:S05]  /*0700*/  IADD3 R8, P1, PT, R4, 0x2000, RZ ;  /* 0x0000200004087810 */ /* 0x000fca0007f3e0ff */
[----:B0-----:R-:W-:Y:S01]  /*0710*/  IMAD.MOV.U32 R4, RZ, RZ, R8 ;  /* 0x000000ffff047224 */ /* 0x001fe200078e0008 */
[----:B---3--:R-:W-:Y:S01]  /*0720*/  VIMNMX3 R7, R10, R7, R9, PT ;  /* 0x000000070a07720f */ /* 0x008fe20003800109 */
[----:B------:R-:W-:-:S04]  /*0730*/  IMAD.X R9, RZ, RZ, R5, P1 ;  /* 0x000000ffff097224 */ /* 0x000fc800008e0605 */
[----:B------:R-:W-:Y:S01]  /*0740*/  IMAD.MOV.U32 R5, RZ, RZ, R9 ;  /* 0x000000ffff057224 */ /* 0x000fe200078e0009 */
[----:B----4-:R-:W-:-:S04]  /*0750*/  VIMNMX3 R7, R12, R7, R11, PT ;  /* 0x000000070c07720f */ /* 0x010fc8000380010b */
[----:B------:R-:W-:-:S07]  /*0760*/  VIMNMX3 R2, R14, R7, R13, PT ;  /* 0x000000070e02720f */ /* 0x000fce000380010d */
.L_x_112:
[----:B------:R-:W-:Y:S05]  /*0770*/  BSYNC.RECONVERGENT B2 ;  /* 0x0000000000027941 */ /* 0x000fea0003800200 */
.L_x_111:
[----:B------:R-:W-:-:S13]  /*0780*/  ISETP.LT.OR P0, PT, R6, R3, P0 ;  /* 0x000000030600720c */ /* 0x000fda0000701670 */
[----:B------:R-:W-:Y:S05]  /*0790*/  @!P0 BRA `(.L_x_104) ;  /* 0x0000000000188947 */ /* 0x000fea0003800000 */
[----:B------:R-:W2:Y:S04]  /*07a0*/  LDG.E.CONSTANT R7, desc[UR6][R4.64] ;  /* 0x0000000604077981 */ /* 0x000ea8000c1e9900 */
[----:B------:R-:W2:Y:S04]  /*07b0*/  LDG.E.CONSTANT R6, desc[UR6][R4.64+0x400] ;  /* 0x0004000604067981 */ /* 0x000ea8000c1e9900 */
[----:B------:R-:W3:Y:S04]  /*07c0*/  LDG.E.CONSTANT R9, desc[UR6][R4.64+0x800] ;  /* 0x0008000604097981 */ /* 0x000ee8000c1e9900 */
[----:B------:R-:W3:Y:S01]  /*07d0*/  LDG.E.CONSTANT R8, desc[UR6][R4.64+0xc00] ;  /* 0x000c000604087981 */ /* 0x000ee2000c1e9900 */
[----:B--2--5:R-:W-:-:S04]  /*07e0*/  VIMNMX3 R2, R7, R2, R6, PT ;  /* 0x000000020702720f */ /* 0x024fc80003800106 */
[----:B---3--:R-:W-:-:S07]  /*07f0*/  VIMNMX3 R2, R9, R2, R8, PT ;  /* 0x000000020902720f */ /* 0x008fce0003800108 */
.L_x_104:
[----:B------:R-:W-:Y:S05]  /*0800*/  BSYNC.RECONVERGENT B1 ;  /* 0x0000000000017941 */ /* 0x000fea0003800200 */
.L_x_103:
        /* <DEDUP_REMOVED lines=11> */
[----:B------:R-:W2:Y:S01]  /*08c0*/  @!P1 S2R R6, SR_CgaCtaId ;  /* 0x0000000000069919 */ /* 0x000ea20000008800 */
[----:B0-----:R-:W-:Y:S02]  /*08d0*/  @!P1 MOV R5, 0x400 ;  /* 0x0000040000059802 */ /* 0x001fe40000000f00 */
[----:B------:R-:W-:-:S04]  /*08e0*/  @!P1 SHF.R.U32.HI R4, RZ, 0x3, R0 ;  /* 0x00000003ff049819 */ /* 0x000fc80000011600 */
[----:B------:R-:W-:Y:S02]  /*08f0*/  @!P1 LOP3.LUT R4, R4, 0x7c, RZ, 0xc0, !PT ;  /* 0x0000007c04049812 */ /* 0x000fe400078ec0ff */
[----:B-1----:R-:W-:Y:S02]  /*0900*/  @!P0 VIMNMX R2, PT, PT, R2, R3, PT ;  /* 0x0000000302028248 */ /* 0x002fe40003fe0100 */
[----:B------:R-:W-:-:S03]  /*0910*/  ISETP.GT.AND P0, PT, R8, 0x1b, PT ;  /* 0x0000001b0800780c */ /* 0x000fc60003f04270 */
[----:B------:R-:W0:Y:S01]  /*0920*/  SHFL.DOWN PT, R3, R2, 0x4, 0x1f ;  /* 0x08801f0002037f89 */ /* 0x000e2200000e0000 */
[----:B--2---:R-:W-:-:S05]  /*0930*/  @!P1 LEA R5, R6, R5, 0x18 ;  /* 0x0000000506059211 */ /* 0x004fca00078ec0ff */
        /* <DEDUP_REMOVED lines=17> */
[----:B------:R-:W0:Y:S04]  /*0a50*/  LDS.128 R8, [UR4+0x10] ;  /* 0x00001004ff087984 */ /* 0x000e280008000c00 */
[----:B--2---:R-:W1:Y:S01]  /*0a60*/  LDS.64 R2, [UR4+0x20] ;  /* 0x00002004ff027984 */ /* 0x004e620008000a00 */
[----:B0-----:R-:W-:-:S04]  /*0a70*/  VIMNMX3 R0, R0, R5, R8, PT ;  /* 0x000000050000720f */ /* 0x001fc80003800108 */
[----:B------:R-:W-:-:S04]  /*0a80*/  VIMNMX3 R0, R9, R0, R10, PT ;  /* 0x000000000900720f */ /* 0x000fc8000380010a */
[----:B-1----:R-:W-:-:S04]  /*0a90*/  VIMNMX3 R0, R11, R0, R2, PT ;  /* 0x000000000b00720f */ /* 0x002fc80003800102 */
[----:B------:R-:W-:Y:S01]  /*0aa0*/  VIMNMX R5, PT, PT, R0, R3, PT ;  /* 0x0000000300057248 */ /* 0x000fe20003fe0100 */
[----:B------:R-:W-:Y:S06]  /*0ab0*/  BRA `(.L_x_114) ;  /* 0x0000002000d47947 */ /* 0x000fec0003800000 */
.L_x_113:
[----:B------:R-:W1:Y:S01]  /*0ac0*/  S2R R9, SR_LANEID ;  /* 0x0000000000097919 */ /* 0x000e620000000000 */
[----:B------:R-:W-:-:S05]  /*0ad0*/  LOP3.LUT R2, R0, 0x3e0, RZ, 0xc0, !PT ;  /* 0x000003e000027812 */ /* 0x000fca00078ec0ff */
[----:B0-----:R-:W-:Y:S01]  /*0ae0*/  VIADD R4, R2, 0x20 ;  /* 0x0000002002047836 */ /* 0x001fe20000000000 */
[----:B------:R-:W-:-:S04]  /*0af0*/  LOP3.LUT R2, RZ, R2, RZ, 0x33, !PT ;  /* 0x00000002ff027212 */ /* 0x000fc800078e33ff */
[----:B------:R-:W-:Y:S01]  /*0b00*/  ISETP.GT.U32.AND P0, PT, R4, R3, PT ;  /* 0x000000030400720c */ /* 0x000fe20003f04070 */
[----:B------:R-:W-:-:S05]  /*0b10*/  IMAD.IADD R2, R2, 0x1, R3 ;  /* 0x0000000102027824 */ /* 0x000fca00078e0203 */
[----:B------:R-:W-:-:S05]  /*0b20*/  SEL R2, R2, 0x1f, P0 ;  /* 0x0000001f02027807 */ /* 0x000fca0000000000 */
[----:B------:R-:W0:Y:S01]  /*0b30*/  SHFL.DOWN PT, R4, R7, 0x1, R2 ;  /* 0x0820000007047989 */ /* 0x000e2200000e0002 */
[C---:B-1----:R-:W-:Y:S01]  /*0b40*/  ISETP.GE.AND P0, PT, R9.reuse, R2, PT ;  /* 0x000000020900720c */ /* 0x042fe20003f06270 */
[C---:B------:R-:W-:Y:S01]  /*0b50*/  VIADD R5, R9.reuse, 0x2 ;  /* 0x0000000209057836 */ /* 0x040fe20000000000 */
[----:B------:R-:W-:-:S11]  /*0b60*/  ISETP.NE.AND P1, PT, R9, RZ, PT ;  /* 0x000000ff0900720c */ /* 0x000fd60003f25270 */
[----:B0-----:R-:W-:Y:S02]  /*0b70*/  @!P0 VIMNMX R7, PT, PT, R4, R7, PT ;  /* 0x0000000704078248 */ /* 0x001fe40003fe0100 */
[----:B------:R-:W0:Y:S01]  /*0b80*/  @!P1 S2R R11, SR_CgaCtaId ;  /* 0x00000000000b9919 */ /* 0x000e220000008800 */
[----:B------:R-:W-:Y:S01]  /*0b90*/  ISETP.GT.AND P0, PT, R5, R2, PT ;  /* 0x000000020500720c */ /* 0x000fe20003f04270 */
[----:B------:R-:W-:Y:S01]  /*0ba0*/  VIADD R5, R9, 0x4 ;  /* 0x0000000409057836 */ /* 0x000fe20000000000 */
[----:B------:R-:W-:Y:S01]  /*0bb0*/  @!P1 MOV R6, 0x400 ;  /* 0x0000040000069802 */ /* 0x000fe20000000f00 */
[----:B------:R-:W1:Y:S10]  /*0bc0*/  SHFL.DOWN PT, R4, R7, 0x2, R2 ;  /* 0x0840000007047989 */ /* 0x000e7400000e0002 */
        /* <DEDUP_REMOVED lines=23> */
[C---:B------:R-:W-:Y:S02]  /*0d40*/  ISETP.GT.U32.AND P2, PT, R3.reuse, 0x20, PT ;  /* 0x000000200300780c */ /* 0x040fe40003f44070 */
[C---:B------:R-:W-:Y:S02]  /*0d50*/  ISETP.GT.U32.AND P4, PT, R3.reuse, 0x40, PT ;  /* 0x000000400300780c */ /* 0x040fe40003f84070 */
[C---:B------:R-:W-:Y:S02]  /*0d60*/  ISETP.GT.U32.AND P3, PT, R3.reuse, 0x60, PT ;  /* 0x000000600300780c */ /* 0x040fe40003f64070 */
[----:B------:R-:W-:Y:S01]  /*0d70*/  ISETP.GT.U32.AND P1, PT, R3, 0x80, PT ;  /* 0x000000800300780c */ /* 0x000fe20003f24070 */
[----:B0-----:R-:W-:-:S09]  /*0d80*/  ULEA UR4, UR5, UR4, 0x18 ;  /* 0x0000000405047291 */ /* 0x001fd2000f8ec0ff */
[----:B------:R-:W0:Y:S04]  /*0d90*/  LDS R0, [UR4+0xc] ;  /* 0x00000c04ff007984 */ /* 0x000e280008000800 */
[----:B------:R-:W2:Y:S04]  /*0da0*/  LDS.128 R8, [UR4+0x10] ;  /* 0x00001004ff087984 */ /* 0x000ea80008000c00 */
[----:B-1----:R-:W1:Y:S01]  /*0db0*/  LDS.64 R6, [UR4+0x20] ;  /* 0x00002004ff067984 */ /* 0x002e620008000a00 */
[----:B0-----:R-:W-:Y:S02]  /*0dc0*/  @P2 VIMNMX R5, PT, PT, R5, R0, PT ;  /* 0x0000000005052248 */ /* 0x001fe40003fe0100 */
[----:B------:R-:W-:-:S02]  /*0dd0*/  ISETP.GT.U32.AND P2, PT, R3, 0xa0, PT ;  /* 0x000000a00300780c */ /* 0x000fc40003f44070 */
[----:B--2---:R-:W-:Y:S02]  /*0de0*/  @P4 VIMNMX R5, PT, PT, R5, R8, PT ;  /* 0x0000000805054248 */ /* 0x004fe40003fe0100 */
[----:B------:R-:W-:Y:S02]  /*0df0*/  ISETP.GT.U32.AND P4, PT, R3, 0xc0, PT ;  /* 0x000000c00300780c */ /* 0x000fe40003f84070 */
[----:B------:R-:W-:Y:S02]  /*0e00*/  @P3 VIMNMX R5, PT, PT, R5, R9, PT ;  /* 0x0000000905053248 */ /* 0x000fe40003fe0100 */
[----:B------:R-:W-:Y:S02]  /*0e10*/  ISETP.GT.U32.AND P3, PT, R3, 0xe0, PT ;  /* 0x000000e00300780c */ /* 0x000fe40003f64070 */
[----:B------:R-:W-:-:S04]  /*0e20*/  @P1 VIMNMX R5, PT, PT, R5, R10, PT ;  /* 0x0000000a05051248 */ /* 0x000fc80003fe0100 */
[----:B------:R-:W-:-:S04]  /*0e30*/  @P2 VIMNMX R5, PT, PT, R5, R11, PT ;  /* 0x0000000b05052248 */ /* 0x000fc80003fe0100 */
[----:B-1----:R-:W-:-:S04]  /*0e40*/  @P4 VIMNMX R5, PT, PT, R5, R6, PT ;  /* 0x0000000605054248 */ /* 0x002fc80003fe0100 */
[----:B------:R-:W-:Y:S01]  /*0e50*/  @P3 VIMNMX R5, PT, PT, R5, R7, PT ;  /* 0x0000000705053248 */ /* 0x000fe20003fe0100 */
[----:B------:R-:W-:Y:S06]  /*0e60*/  BRA `(.L_x_114) ;  /* 0x0000001c00e87947 */ /* 0x000fec0003800000 */
.L_x_100:
[----:B------:R-:W0:Y:S01]  /*0e70*/  S2R R0, SR_TID.X ;  /* 0x0000000000007919 */ /* 0x000e220000002100 */
[----:B------:R-:W1:Y:S02]  /*0e80*/  LDCU.64 UR4, c[0x0][0x380] ;  /* 0x00007000ff0477ac */ /* 0x000e640008000a00 */
[----:B-1----:R-:W-:Y:S02]  /*0e90*/  IMAD.U32 R20, RZ, RZ, UR4 ;  /* 0x00000004ff147e24 */ /* 0x002fe4000f8e00ff */
[----:B------:R-:W-:Y:S02]  /*0ea0*/  IMAD.U32 R21, RZ, RZ, UR5 ;  /* 0x00000005ff157e24 */ /* 0x000fe4000f8e00ff */
[----:B0-----:R-:W-:-:S04]  /*0eb0*/  IMAD.SHL.U32 R2, R0, 0x4, RZ ;  /* 0x0000000400027824 */ /* 0x001fc800078e00ff */
[----:B------:R-:W-:-:S05]  /*0ec0*/  IMAD.WIDE.U32 R24, R2, 0x4, R20 ;  /* 0x0000000402187825 */ /* 0x000fca00078e0014 */
[----:B------:R-:W2:Y:S04]  /*0ed0*/  LDG.E.128.CONSTANT R4, desc[UR6][R24.64] ;  /* 0x0000000618047981 */ /* 0x000ea8000c1e9d00 */
[----:B------:R-:W3:Y:S04]  /*0ee0*/  LDG.E.128.CONSTANT R8, desc[UR6][R24.64+0x1000] ;  /* 0x0010000618087981 */ /* 0x000ee8000c1e9d00 */
[----:B------:R-:W4:Y:S04]  /*0ef0*/  LDG.E.128.CONSTANT R12, desc[UR6][R24.64+0x2000] ;  /* 0x00200006180c7981 */ /* 0x000f28000c1e9d00 */
[----:B------:R-:W5:Y:S01]  /*0f00*/  LDG.E.128.CONSTANT R16, desc[UR6][R24.64+0x3000] ;  /* 0x0030000618107981 */ /* 0x000f62000c1e9d00 */
[----:B------:R-:W-:Y:S01]  /*0f10*/  VIADD R22, R3, 0xfffff000 ;  /* 0xfffff00003167836 */ /* 0x000fe20000000000 */
[----:B------:R-:W-:-:S04]  /*0f20*/  UMOV UR4, 0x1000 ;  /* 0x0000100000047882 */ /* 0x000fc80000000000 */
[----:B------:R-:W-:Y:S02]  /*0f30*/  ISETP.GE.U32.AND P0, PT, R22, 0x1000, PT ;  /* 0x000010001600780c */ /* 0x000fe40003f06070 */
        /* <DEDUP_REMOVED lines=10> */
[----:B------:R-:W-:-:S07]  /*0fe0*/  UMOV UR4, 0x1000 ;  /* 0x0000100000047882 */ /* 0x000fce0000000000 */
[----:B------:R-:W1:Y:S02]  /*0ff0*/  LDC.64 R20, c[0x0][0x380] ;  /* 0x0000e000ff147b82 */ /* 0x000e640000000a00 */
.L_x_117:
[----:B------:R-:W-:-:S04]  /*1000*/  VIADD R25, R2, UR4 ;  /* 0x0000000402197c36 */ /* 0x000fc80008000000 */
[----:B-1----:R-:W-:-:S05]  /*1010*/  IMAD.WIDE.U32 R24, R25, 0x4, R20 ;  /* 0x0000000419187825 */ /* 0x002fca00078e0014 */
[----:B------:R-:W2:Y:S04]  /*1020*/  LDG.E.128.CONSTANT R4, desc[UR6][R24.64] ;  /* 0x0000000618047981 */ /* 0x000ea8000c1e9d00 */
[----:B------:R-:W3:Y:S04]  /*1030*/  LDG.E.128.CONSTANT R8, desc[UR6][R24.64+0x1000] ;  /* 0x0010000618087981 */ /* 0x000ee8000c1e9d00 */
[----:B------:R-:W4:Y:S04]  /*1040*/  LDG.E.128.CONSTANT R12, desc[UR6][R24.64+0x2000] ;  /* 0x00200006180c7981 */ /* 0x000f28000c1e9d00 */
[----:B------:R-:W5:Y:S01]  /*1050*/  LDG.E.128.CONSTANT R16, desc[UR6][R24.64+0x3000] ;  /* 0x0030000618107981 */ /* 0x000f62000c1e9d00 */
[----:B--2---:R-:W-:Y:S01]  /*1060*/  VIMNMX3 R5, R4, R23, R5, PT ;  /* 0x000000170405720f */ /* 0x004fe20003800105 */
[----:B0-----:R-:W-:-:S03]  /*1070*/  VIADD R4, R3, -UR4 ;  /* 0x8000000403047c36 */ /* 0x001fc60008000000 */
[----:B------:R-:W-:Y:S02]  /*1080*/  VIMNMX3 R5, R6, R5, R7, PT ;  /* 0x000000050605720f */ /* 0x000fe40003800107 */
[----:B------:R-:W-:Y:S02]  /*1090*/  ISETP.GE.U32.AND P0, PT, R4, 0x1000, PT ;  /* 0x000010000400780c */ /* 0x000fe40003f06070 */
[----:B---3--:R-:W-:-:S04]  /*10a0*/  VIMNMX3 R5, R8, R5, R9, PT ;  /* 0x000000050805720f */ /* 0x008fc80003800109 */
[----:B------:R-:W-:-:S04]  /*10b0*/  VIMNMX3 R5, R10, R5, R11, PT ;  /* 0x000000050a05720f */ /* 0x000fc8000380010b */
[----:B----4-:R-:W-:-:S04]  /*10c0*/  VIMNMX3 R5, R12, R5, R13, PT ;  /* 0x000000050c05720f */ /* 0x010fc8000380010d */
[----:B------:R-:W-:-:S04]  /*10d0*/  VIMNMX3 R5, R14, R5, R15, PT ;  /* 0x000000050e05720f */ /* 0x000fc8000380010f */
[----:B-----5:R-:W-:-:S04]  /*10e0*/  VIMNMX3 R5, R16, R5, R17, PT ;  /* 0x000000051005720f */ /* 0x020fc80003800111 */
[----:B------:R-:W-:Y:S01]  /*10f0*/  VIMNMX3 R23, R18, R5, R19, PT ;  /* 0x000000051217720f */ /* 0x000fe20003800113 */
[----:B------:R-:W-:Y:S06]  /*1100*/  @!P0 BRA `(.L_x_116) ;  /* 0x0000000000d48947 */ /* 0x000fec0003800000 */
[----:B------:R-:W-:-:S06]  /*1110*/  UIADD3 UR4, UPT, UPT, UR4, 0x1000, URZ ;  /* 0x0000100004047890 */ /* 0x000fcc000fffe0ff */
[----:B------:R-:W-:-:S13]  /*1120*/  ISETP.LT.U32.AND P0, PT, R22, UR4, PT ;  /* 0x0000000416007c0c */ /* 0x000fda000bf01070 */
[----:B------:R-:W-:Y:S05]  /*1130*/  @!P0 BRA `(.L_x_117) ;  /* 0xfffffffc00b08947 */ /* 0x000fea000383ffff */
.L_x_115:
[----:B------:R-:W-:-:S13]  /*1140*/  ISETP.LE.U32.AND P0, PT, R3, UR4, PT ;  /* 0x0000000403007c0c */ /* 0x000fda000bf03070 */
[----:B------:R-:W-:Y:S05]  /*1150*/  @P0 BRA `(.L_x_116) ;  /* 0x0000000000c00947 */ /* 0x000fea0003800000 */
[----:B------:R-:W-:Y:S01]  /*1160*/  VIADD R5, R3, -UR4 ;  /* 0x8000000403057c36 */ /* 0x000fe20008000000 */
[----:B------:R-:W-:Y:S04]  /*1170*/  BSSY.RECONVERGENT B1, `(.L_x_116) ;  /* 0x000002e000017945 */ /* 0x000fe80003800200 */
[----:B------:R-:W-:-:S13]  /*1180*/  ISETP.GE.AND P0, PT, R0, R5, PT ;  /* 0x000000050000720c */ /* 0x000fda0003f06270 */
[----:B------:R-:W-:Y:S05]  /*1190*/  @P0 BRA `(.L_x_118) ;  /* 0x0000000000ac0947 */ /* 0x000fea0003800000 */
[----:B------:R-:W-:Y:S01]  /*11a0*/  LOP3.LUT R2, RZ, R0, RZ, 0x33, !PT ;  /* 0x00000000ff027212 */ /* 0x000fe200078e33ff */
[----:B------:R-:W-:Y:S01]  /*11b0*/  BSSY.RECONVERGENT B2, `(.L_x_119) ;  /* 0x0000014000027945 */ /* 0x000fe20003800200 */
[----:B------:R-:W-:Y:S02]  /*11c0*/  IMAD.MOV.U32 R4, RZ, RZ, R0 ;  /* 0x000000ffff047224 */ /* 0x000fe400078e0000 */
[----:B------:R-:W-:-:S04]  /*11d0*/  IADD3 R2, PT, PT, R3, -UR4, R2 ;  /* 0x8000000403027c10 */ /* 0x000fc8000fffe002 */
[C---:B------:R-:W-:Y:S02]  /*11e0*/  LOP3.LUT R3, R2.reuse, 0x300, RZ, 0xc0, !PT ;  /* 0x0000030002037812 */ /* 0x040fe400078ec0ff */
[----:B------:R-:W-:Y:S02]  /*11f0*/  ISETP.GE.U32.AND P1, PT, R2, 0x300, PT ;  /* 0x000003000200780c */ /* 0x000fe40003f26070 */
[----:B------:R-:W-:-:S13]  /*1200*/  ISETP.NE.AND P0, PT, R3, 0x300, PT ;  /* 0x000003000300780c */ /* 0x000fda0003f05270 */
[----:B------:R-:W-:Y:S05]  /*1210*/  @!P0 BRA `(.L_x_120) ;  /* 0x0000000000348947 */ /* 0x000fea0003800000 */
[----:B------:R-:W-:Y:S01]  /*1220*/  LEA.HI R2, R2, 0x1, RZ, 0x18 ;  /* 0x0000000102027811 */ /* 0x000fe200078fc0ff */
[----:B------:R-:W-:Y:S02]  /*1230*/  VIADD R7, R0, UR4 ;  /* 0x0000000400077c36 */ /* 0x000fe40008000000 */
[----:B------:R-:W-:Y:S01]  /*1240*/  IMAD.MOV.U32 R4, RZ, RZ, R0 ;  /* 0x000000ffff047224 */ /* 0x000fe200078e0000 */
[----:B------:R-:W-:-:S05]  /*1250*/  LOP3.LUT R2, R2, 0x3, RZ, 0xc0, !PT ;  /* 0x0000000302027812 */ /* 0x000fca00078ec0ff */
[----:B------:R-:W-:-:S07]  /*1260*/  IMAD.MOV R6, RZ, RZ, -R2 ;  /* 0x000000ffff067224 */ /* 0x000fce00078e0a02 */
.L_x_121:
        /* <DEDUP_REMOVED lines=8> */
.L_x_120:
[----:B------:R-:W-:Y:S05]  /*12f0*/  BSYNC.RECONVERGENT B2 ;  /* 0x0000000000027941 */ /* 0x000fea0003800200 */
.L_x_119:
[----:B------:R-:W-:Y:S05]  /*1300*/  @!P1 BRA `(.L_x_118) ;  /* 0x0000000000509947 */ /* 0x000fea0003800000 */
[C---:B------:R-:W-:Y:S02]  /*1310*/  VIADD R12, R4.reuse, 0x200 ;  /* 0x00000200040c7836 */ /* 0x040fe40000000000 */
[----:B------:R-:W-:-:S07]  /*1320*/  VIADD R13, R4, UR4 ;  /* 0x00000004040d7c36 */ /* 0x000fce0008000000 */
.L_x_122:
        /* <DEDUP_REMOVED lines=18> */
.L_x_118:
[----:B------:R-:W-:Y:S05]  /*1450*/  BSYNC.RECONVERGENT B1 ;  /* 0x0000000000017941 */ /* 0x000fea0003800200 */
.L_x_116:
        /* <DEDUP_REMOVED lines=32> */
[----:B------:R-:W1:Y:S04]  /*1660*/  LDS.128 R8, [UR4+0x10] ;  /* 0x00001004ff087984 */ /* 0x000e680008000c00 */
[----:B0-----:R-:W0:Y:S01]  /*1670*/  LDS.64 R2, [UR4+0x20] ;  /* 0x00002004ff027984 */ /* 0x001e220008000a00 */
[----:B-1----:R-:W-:-:S04]  /*1680*/  VIMNMX3 R0, R0, R5, R8, PT ;  /* 0x000000050000720f */ /* 0x002fc80003800108 */
[----:B------:R-:W-:-:S04]  /*1690*/  VIMNMX3 R0, R9, R0, R10, PT ;  /* 0x000000000900720f */ /* 0x000fc8000380010a */
[----:B0-----:R-:W-:-:S04]  /*16a0*/  VIMNMX3 R0, R11, R0, R2, PT ;  /* 0x000000000b00720f */ /* 0x001fc80003800102 */
[----:B------:R-:W-:Y:S01]  /*16b0*/  VIMNMX R5, PT, PT, R0, R3, PT ;  /* 0x0000000300057248 */ /* 0x000fe20003fe0100 */
[----:B------:R-:W-:Y:S06]  /*16c0*/  BRA `(.L_x_114) ;  /* 0x0000001400d07947 */ /* 0x000fec0003800000 */
.L_x_99:
        /* <DEDUP_REMOVED lines=12> */
.L_x_125:
[----:B------:R-:W-:Y:S05]  /*1790*/  BSYNC.RECONVERGENT B1 ;  /* 0x0000000000017941 */ /* 0x000fea0003800200 */
.L_x_124:
        /* <DEDUP_REMOVED lines=16> */
.L_x_130:
        /* <DEDUP_REMOVED lines=9> */
.L_x_129:
[----:B------:R-:W-:Y:S05]  /*1930*/  BSYNC.RECONVERGENT B2 ;  /* 0x0000000000027941 */ /* 0x000fea0003800200 */
.L_x_128:
        /* <DEDUP_REMOVED lines=10> */
.L_x_133:
        /* <DEDUP_REMOVED lines=30> */
.L_x_132:
[----:B------:R-:W-:Y:S05]  /*1bc0*/  BSYNC.RECONVERGENT B2 ;  /* 0x0000000000027941 */ /* 0x000fea0003800200 */
.L_x_131:
        /* <DEDUP_REMOVED lines=22> */
.L_x_135:
[----:B------:R-:W-:Y:S05]  /*1d30*/  BSYNC.RECONVERGENT B2 ;  /* 0x0000000000027941 */ /* 0x000fea0003800200 */
.L_x_134:
        /* <DEDUP_REMOVED lines=8> */
.L_x_127:
[----:B------:R-:W-:Y:S05]  /*1dc0*/  BSYNC.RECONVERGENT B1 ;  /* 0x0000000000017941 */ /* 0x000fea0003800200 */
.L_x_126:
        /* <DEDUP_REMOVED lines=37> */
[----:B----4-:R-:W1:Y:S01]  /*2020*/  LDS.64 R2, [UR4+0x20] ;  /* 0x00002004ff027984 */ /* 0x010e620008000a00 */
[----:B0-----:R-:W-:-:S04]  /*2030*/  VIMNMX3 R0, R0, R5, R8, PT ;  /* 0x000000050000720f */ /* 0x001fc80003800108 */
[----:B------:R-:W-:-:S04]  /*2040*/  VIMNMX3 R0, R9, R0, R10, PT ;  /* 0x000000000900720f */ /* 0x000fc8000380010a */
[----:B-1----:R-:W-:-:S04]  /*2050*/  VIMNMX3 R0, R11, R0, R2, PT ;  /* 0x000000000b00720f */ /* 0x002fc80003800102 */
[----:B------:R-:W-:Y:S01]  /*2060*/  VIMNMX R5, PT, PT, R0, R3, PT ;  /* 0x0000000300057248 */ /* 0x000fe20003fe0100 */
[----:B------:R-:W-:Y:S06]  /*2070*/  BRA `(.L_x_114) ;  /* 0x0000000c00647947 */ /* 0x000fec0003800000 */
.L_x_136:
[----:B0-----:R-:W0:Y:S01]  /*2080*/  S2R R4, SR_LANEID ;  /* 0x0000000000047919 */ /* 0x001e220000000000 */
        /* <DEDUP_REMOVED lines=14> */
[----:B------:R-:W1:Y:S11]  /*2170*/  SHFL.DOWN PT, R2, R7, 0x2, R6 ;  /* 0x0840000007027989 */ /* 0x000e7600000e0006 */
        /* <DEDUP_REMOVED lines=29> */
[----:B------:R-:W0:Y:S04]  /*2350*/  LDS R0, [UR4+0xc] ;  /* 0x00000c04ff007984 */ /* 0x000e280008000800 */
[----:B------:R-:W1:Y:S04]  /*2360*/  LDS.128 R8, [UR4+0x10] ;  /* 0x00001004ff087984 */ /* 0x000e680008000c00 */
[----:B------:R-:W2:Y:S01]  /*2370*/  LDS.64 R6, [UR4+0x20] ;  /* 0x00002004ff067984 */ /* 0x000ea20008000a00 */
[----:B0-----:R-:W-:Y:S02]  /*2380*/  @P2 VIMNMX R5, PT, PT, R5, R0, PT ;  /* 0x0000000005052248 */ /* 0x001fe40003fe0100 */
[----:B------:R-:W-:-:S02]  /*2390*/  ISETP.GT.U32.AND P2, PT, R3, 0xa0, PT ;  /* 0x000000a00300780c */ /* 0x000fc40003f44070 */
[----:B-1----:R-:W-:Y:S02]  /*23a0*/  @P4 VIMNMX R5, PT, PT, R5, R8, PT ;  /* 0x0000000805054248 */ /* 0x002fe40003fe0100 */
[----:B------:R-:W-:Y:S02]  /*23b0*/  ISETP.GT.U32.AND P4, PT, R3, 0xc0, PT ;  /* 0x000000c00300780c */ /* 0x000fe40003f84070 */
[----:B------:R-:W-:Y:S02]  /*23c0*/  @P3 VIMNMX R5, PT, PT, R5, R9, PT ;  /* 0x0000000905053248 */ /* 0x000fe40003fe0100 */
[----:B------:R-:W-:Y:S02]  /*23d0*/  ISETP.GT.U32.AND P3, PT, R3, 0xe0, PT ;  /* 0x000000e00300780c */ /* 0x000fe40003f64070 */
[----:B------:R-:W-:-:S04]  /*23e0*/  @P1 VIMNMX R5, PT, PT, R5, R10, PT ;  /* 0x0000000a05051248 */ /* 0x000fc80003fe0100 */
[----:B------:R-:W-:-:S04]  /*23f0*/  @P2 VIMNMX R5, PT, PT, R5, R11, PT ;  /* 0x0000000b05052248 */ /* 0x000fc80003fe0100 */
[----:B--2---:R-:W-:-:S04]  /*2400*/  @P4 VIMNMX R5, PT, PT, R5, R6, PT ;  /* 0x0000000605054248 */ /* 0x004fc80003fe0100 */
[----:B------:R-:W-:Y:S01]  /*2410*/  @P3 VIMNMX R5, PT, PT, R5, R7, PT ;  /* 0x0000000705053248 */ /* 0x000fe20003fe0100 */
[----:B------:R-:W-:Y:S06]  /*2420*/  BRA `(.L_x_114) ;  /* 0x0000000800787947 */ /* 0x000fec0003800000 */
.L_x_123:
[----:B------:R-:W0:Y:S01]  /*2430*/  S2R R11, SR_TID.X ;  /* 0x00000000000b7919 */ /* 0x000e220000002100 */
[----:B------:R-:W1:Y:S02]  /*2440*/  LDCU.64 UR4, c[0x0][0x380] ;  /* 0x00007000ff0477ac */ /* 0x000e640008000a00 */
[----:B-1----:R-:W-:Y:S02]  /*2450*/  IMAD.U32 R6, RZ, RZ, UR4 ;  /* 0x00000004ff067e24 */ /* 0x002fe4000f8e00ff */
[----:B------:R-:W-:Y:S02]  /*2460*/  IMAD.U32 R7, RZ, RZ, UR5 ;  /* 0x00000005ff077e24 */ /* 0x000fe4000f8e00ff */
        /* <DEDUP_REMOVED lines=19> */
[----:B------:R-:W-:-:S03]  /*25a0*/  IMAD.MOV.U32 R2, RZ, RZ, 0x1000 ;  /* 0x00001000ff027424 */ /* 0x000fc600078e00ff */
[----:B----4-:R-:W-:-:S04]  /*25b0*/  VIMNMX3 R0, R8, R0, R15, PT ;  /* 0x000000000800720f */ /* 0x010fc8000380010f */
[----:B-----5:R-:W-:-:S04]  /*25c0*/  VIMNMX3 R0, R12, R0, R17, PT ;  /* 0x000000000c00720f */ /* 0x020fc80003800111 */
[----:B------:R-:W-:Y:S01]  /*25d0*/  VIMNMX3 R14, R14, R0, R19, PT ;  /* 0x000000000e0e720f */ /* 0x000fe20003800113 */
[----:B------:R-:W-:-:S05]  /*25e0*/  VIADD R0, R3, 0xfffff000 ;  /* 0xfffff00003007836 */ /* 0x000fca0000000000 */
[----:B------:R-:W-:Y:S02]  /*25f0*/  ISETP.GE.U32.AND P0, PT, R0, 0x1000, PT ;  /* 0x000010000000780c */ /* 0x000fe40003f06070 */
[----:B------:R-:W-:-:S04]  /*2600*/  VIMNMX3 R14, R16, R14, R21, PT ;  /* 0x0000000e100e720f */ /* 0x000fc80003800115 */
[----:B------:R-:W-:-:S04]  /*2610*/  VIMNMX3 R23, R18, R14, R23, PT ;  /* 0x0000000e1217720f */ /* 0x000fc80003800117 */
[----:B------:R-:W-:-:S03]  /*2620*/  VIMNMX R10, PT, PT, R10, R23, PT ;  /* 0x000000170a0a7248 */ /* 0x000fc60003fe0100 */
[----:B------:R-:W-:Y:S05]  /*2630*/  @!P0 BRA `(.L_x_137) ;  /* 0x0000000000908947 */ /* 0x000fea0003800000 */
[----:B------:R-:W0:Y:S01]  /*2640*/  LDC R3, c[0x0][0x390] ;  /* 0x0000e400ff037b82 */ /* 0x000e220000000800 */
[----:B------:R-:W-:-:S07]  /*2650*/  IMAD.MOV.U32 R2, RZ, RZ, 0x1000 ;  /* 0x00001000ff027424 */ /* 0x000fce00078e00ff */
[----:B------:R-:W1:Y:S02]  /*2660*/  LDC.64 R6, c[0x0][0x380] ;  /* 0x0000e000ff067b82 */ /* 0x000e640000000a00 */
.L_x_139:
[----:B------:R-:W-:Y:S02]  /*2670*/  IMAD.IADD R19, R11, 0x1, R2 ;  /* 0x000000010b137824 */ /* 0x000fe400078e0202 */
[----:B------:R-:W-:-:S04]  /*2680*/  IMAD.WIDE.U32 R8, R2, 0x4, R4 ;  /* 0x0000000402087825 */ /* 0x000fc800078e0004 */
[----:B-1----:R-:W-:Y:S01]  /*2690*/  IMAD.WIDE.U32 R18, R19, 0x4, R6 ;  /* 0x0000000413127825 */ /* 0x002fe200078e0006 */
        /* <DEDUP_REMOVED lines=16> */
[----:B--2---:R-:W-:Y:S01]  /*27a0*/  VIMNMX3 R13, R26, R10, R13, PT ;  /* 0x0000000a1a0d720f */ /* 0x004fe2000380010d */
[----:B0-----:R-:W-:-:S05]  /*27b0*/  IMAD.IADD R10, R3, 0x1, -R2 ;  /* 0x00000001030a7824 */ /* 0x001fca00078e0a02 */
[----:B------:R-:W-:Y:S02]  /*27c0*/  ISETP.GE.U32.AND P0, PT, R10, 0x1000, PT ;  /* 0x000010000a00780c */ /* 0x000fe40003f06070 */
        /* <DEDUP_REMOVED lines=8> */
[----:B------:R-:W-:-:S05]  /*2850*/  VIADD R2, R2, 0x1000 ;  /* 0x0000100002027836 */ /* 0x000fca0000000000 */
[----:B------:R-:W-:-:S13]  /*2860*/  ISETP.GT.U32.AND P0, PT, R2, R0, PT ;  /* 0x000000000200720c */ /* 0x000fda0003f04070 */
[----:B------:R-:W-:Y:S05]  /*2870*/  @!P0 BRA `(.L_x_139) ;  /* 0xfffffffc007c8947 */ /* 0x000fea000383ffff */
.L_x_137:
[----:B------:R-:W-:-:S13]  /*2880*/  ISETP.GE.U32.AND P0, PT, R2, R3, PT ;  /* 0x000000030200720c */ /* 0x000fda0003f06070 */
[----:B------:R-:W-:Y:S05]  /*2890*/  @P0 BRA `(.L_x_138) ;  /* 0x0000000000c00947 */ /* 0x000fea0003800000 */
[----:B------:R-:W-:Y:S01]  /*28a0*/  IMAD.IADD R0, R3, 0x1, -R2 ;  /* 0x0000000103007824 */ /* 0x000fe200078e0a02 */
[----:B------:R-:W-:Y:S04]  /*28b0*/  BSSY.RECONVERGENT B1, `(.L_x_138) ;  /* 0x000002e000017945 */ /* 0x000fe80003800200 */
[----:B------:R-:W-:-:S13]  /*28c0*/  ISETP.GE.AND P0, PT, R11, R0, PT ;  /* 0x000000000b00720c */ /* 0x000fda0003f06270 */
[----:B------:R-:W-:Y:S05]  /*28d0*/  @P0 BRA `(.L_x_140) ;  /* 0x0000000000ac0947 */ /* 0x000fea0003800000 */
[----:B------:R-:W-:Y:S01]  /*28e0*/  LOP3.LUT R4, RZ, R11, RZ, 0x33, !PT ;  /* 0x0000000bff047212 */ /* 0x000fe200078e33ff */
[----:B------:R-:W-:Y:S03]  /*28f0*/  BSSY.RECONVERGENT B2, `(.L_x_141) ;  /* 0x0000014000027945 */ /* 0x000fe60003800200 */
[----:B------:R-:W-:-:S04]  /*2900*/  IADD3 R4, PT, PT, -R2, R3, R4 ;  /* 0x0000000302047210 */ /* 0x000fc80007ffe104 */
[C---:B------:R-:W-:Y:S02]  /*2910*/  LOP3.LUT R3, R4.reuse, 0x300, RZ, 0xc0, !PT ;  /* 0x0000030004037812 */ /* 0x040fe400078ec0ff */
[----:B------:R-:W-:Y:S02]  /*2920*/  ISETP.GE.U32.AND P1, PT, R4, 0x300, PT ;  /* 0x000003000400780c */ /* 0x000fe40003f26070 */
[----:B------:R-:W-:Y:S01]  /*2930*/  ISETP.NE.AND P0, PT, R3, 0x300, PT ;  /* 0x000003000300780c */ /* 0x000fe20003f05270 */
[----:B------:R-:W-:-:S12]  /*2940*/  IMAD.MOV.U32 R3, RZ, RZ, R11 ;  /* 0x000000ffff037224 */ /* 0x000fd800078e000b */
[----:B------:R-:W-:Y:S05]  /*2950*/  @!P0 BRA `(.L_x_142) ;  /* 0x0000000000348947 */ /* 0x000fea0003800000 */
[----:B------:R-:W-:Y:S01]  /*2960*/  LEA.HI R3, R4, 0x1, RZ, 0x18 ;  /* 0x0000000104037811 */ /* 0x000fe200078fc0ff */
[----:B------:R-:W-:-:S03]  /*2970*/  IMAD.IADD R9, R11, 0x1, R2 ;  /* 0x000000010b097824 */ /* 0x000fc600078e0202 */
[----:B------:R-:W-:Y:S01]  /*2980*/  LOP3.LUT R4, R3, 0x3, RZ, 0xc0, !PT ;  /* 0x0000000303047812 */ /* 0x000fe200078ec0ff */
[----:B------:R-:W-:-:S04]  /*2990*/  IMAD.MOV.U32 R3, RZ, RZ, R11 ;  /* 0x000000ffff037224 */ /* 0x000fc800078e000b */
[----:B------:R-:W-:-:S07]  /*29a0*/  IMAD.MOV R8, RZ, RZ, -R4 ;  /* 0x000000ffff087224 */ /* 0x000fce00078e0a04 */
.L_x_143:
        /* <DEDUP_REMOVED lines=8> */
.L_x_142:
[----:B------:R-:W-:Y:S05]  /*2a30*/  BSYNC.RECONVERGENT B2 ;  /* 0x0000000000027941 */ /* 0x000fea0003800200 */
.L_x_141:
[----:B------:R-:W-:Y:S05]  /*2a40*/  @!P1 BRA `(.L_x_140) ;  /* 0x0000000000509947 */ /* 0x000fea0003800000 */
[C---:B------:R-:W-:Y:S02]  /*2a50*/  IMAD.IADD R15, R3.reuse, 0x1, R2 ;  /* 0x00000001030f7824 */ /* 0x040fe400078e0202 */
[----:B------:R-:W-:-:S07]  /*2a60*/  VIADD R14, R3, 0x200 ;  /* 0x00000200030e7836 */ /* 0x000fce0000000000 */
.L_x_144:
        /* <DEDUP_REMOVED lines=18> */
.L_x_140:
[----:B------:R-:W-:Y:S05]  /*2b90*/  BSYNC.RECONVERGENT B1 ;  /* 0x0000000000017941 */ /* 0x000fea0003800200 */
.L_x_138:
        /* <DEDUP_REMOVED lines=39> */
.L_x_114:
[----:B------:R-:W-:Y:S05]  /*2e10*/  BSYNC.RECONVERGENT B0 ;  /* 0x0000000000007941 */ /* 0x000fea0003800200 */
.L_x_98:
[----:B------:R-:W-:Y:S05]  /*2e20*/  @P0 EXIT ;  /* 0x000000000000094d */ /* 0x000fea0003800000 */
[----:B0-234-:R-:W0:Y:S01]  /*2e30*/  LDC.64 R2, c[0x0][0x388] ;  /* 0x0000e200ff027b82 */ /* 0x01de220000000a00 */
[----:B------:R-:W1:Y:S02]  /*2e40*/  LDCU UR4, c[0x0][0x398] ;  /* 0x00007300ff0477ac */ /* 0x000e640008000800 */
[----:B-1----:R-:W-:-:S05]  /*2e50*/  VIMNMX R5, PT, PT, R5, UR4, PT ;  /* 0x0000000405057c48 */ /* 0x002fca000bfe0100 */
[----:B0-----:R-:W-:Y:S01]  /*2e60*/  STG.E desc[UR6][R2.64], R5 ;  /* 0x0000000502007986 */ /* 0x001fe2000c101906 */
[----:B------:R-:W-:Y:S05]  /*2e70*/  EXIT ;  /* 0x000000000000794d */ /* 0x000fea0003800000 */
.L_x_145:
        /* <DEDUP_REMOVED lines=16> */
.L_x_149:


//--------------------- .text._ZN3cub18CUB_300001_SM_10006detail11EmptyKernelIvEEvv --------------------------
	.section	.text._ZN3cub18CUB_300001_SM_10006detail11EmptyKernelIvEEvv,"ax",@progbits
	.align	128
        .global         _ZN3cub18CUB_300001_SM_10006detail11EmptyKernelIvEEvv
        .type           _ZN3cub18CUB_300001_SM_10006detail11EmptyKernelIvEEvv,@function
        .size           _ZN3cub18CUB_300001_SM_10006detail11EmptyKernelIvEEvv,(.L_x_150 - _ZN3cub18CUB_300001_SM_10006detail11EmptyKernelIvEEvv)
        .other          _ZN3cub18CUB_300001_SM_10006detail11EmptyKernelIvEEvv,@"STO_CUDA_ENTRY STV_DEFAULT"
_ZN3cub18CUB_300001_SM_10006detail11EmptyKernelIvEEvv:
.text._ZN3cub18CUB_300001_SM_10006detail11EmptyKernelIvEEvv:
[----:B------:R-:W-:Y:S01]  /*0000*/  LDC R1, c[0x0][0x37c] ;  /* 0x0000df00ff017b82 */ /* 0x000fe20000000800 */
[----:B------:R-:W-:Y:S05]  /*0010*/  EXIT ;  /* 0x000000000000794d */ /* 0x000fea0003800000 */
.L_x_146:
        /* <DEDUP_REMOVED lines=14> */
.L_x_150:


//--------------------- .nv.shared._ZN3cub18CUB_300001_SM_10006detail6reduce28DeviceReduceSingleTileKernelINS2_10policy_hubIij9CustomMinE10Policy1000EPiS8_iS5_iiN4cuda3std3__410__identityEEEvT0_T1_T2_T3_T4_T6_ --------------------------
	.section	.nv.shared._ZN3cub18CUB_300001_SM_10006detail6reduce28DeviceReduceSingleTileKernelINS2_10policy_hubIij9CustomMinE10Policy1000EPiS8_iS5_iiN4cuda3std3__410__identityEEEvT0_T1_T2_T3_T4_T6_,"aw",@nobits
	.sectionflags	@""
	.align	4
.nv.shared._ZN3cub18CUB_300001_SM_10006detail6reduce28DeviceReduceSingleTileKernelINS2_10policy_hubIij9CustomMinE10Policy1000EPiS8_iS5_iiN4cuda3std3__410__identityEEEvT0_T1_T2_T3_T4_T6_:
	.zero		1068


//--------------------- .nv.shared.reserved.0     --------------------------
	.section	.nv.shared.reserved.0,"aw",@nobits
	.weak		__nv_reservedSMEM_offset_0_alias
	.size		__nv_reservedSMEM_offset_0_alias, 0, 64
	.other		__nv_reservedSMEM_offset_0_alias,@"STO_CUDA_RESERVED_SHARED STV_DEFAULT"
__nv_reservedSMEM_offset_0_alias:
	.zero		0
	.zero		64


//--------------------- .nv.global                --------------------------
	.section	.nv.global,"aw",@nobits
.nv.global:
	.type		_ZN34_INTERNAL_e0de5165_4_k_cu_9adba85b6thrust24THRUST_300001_SM_1000_NS12placeholders2_5E,@object
	.size		_ZN34_INTERNAL_e0de5165_4_k_cu_9adba85b6thrust24THRUST_300001_SM_1000_NS12placeholders2_5E,(_ZN34_INTERNAL_e0de5165_4_k_cu_9adba85b4cuda3std3__45__cpo6cbeginE - _ZN34_INTERNAL_e0de5165_4_k_cu_9adba85b6thrust24THRUST_300001_SM_1000_NS12placeholders2_5E)
_ZN34_INTERNAL_e0de5165_4_k_cu_9adba85b6thrust24THRUST_300001_SM_1000_NS12placeholders2_5E:
	.zero		1
	.type		_ZN34_INTERNAL_e0de5165_4_k_cu_9adba85b4cuda3std3__45__cpo6cbeginE,@object
	.size		_ZN34_INTERNAL_e0de5165_4_k_cu_9adba85b4cuda3std3__45__cpo6cbeginE,(_ZN34_INTERNAL_e0de5165_4_k_cu_9adba85b4cuda3std6ranges3__45__cpo6cbeginE - _ZN34_INTERNAL_e0de5165_4_k_cu_9adba85b4cuda3std3__45__cpo6cbeginE)
_ZN34_INTERNAL_e0de5165_4_k_cu_9adba85b4cuda3std3__45__cpo6cbeginE:
	.zero		1
	.type		_ZN34_INTERNAL_e0de5165_4_k_cu_9adba85b4cuda3std6ranges3__45__cpo6cbeginE,@object
	.size		_ZN34_INTERNAL_e0de5165_4_k_cu_9adba85b4cuda3std6ranges3__45__cpo6cbeginE,(_ZN34_INTERNAL_e0de5165_4_k_cu_9adba85b4cuda3std3__48in_placeE - _ZN34_INTERNAL_e0de5165_4_k_cu_9adba85b4cuda3std6ranges3__45__cpo6cbeginE)
_ZN34_INTERNAL_e0de5165_4_k_cu_9adba85b4cuda3std6ranges3__45__cpo6cbeginE:
	.zero		1
	.type		_ZN34_INTERNAL_e0de5165_4_k_cu_9adba85b4cuda3std3__48in_placeE,@object
	.size		_ZN34_INTERNAL_e0de5165_4_k_cu_9adba85b4cuda3std3__48in_placeE,(_ZN34_INTERNAL_e0de5165_4_k_cu_9adba85b4cuda3std6ranges3__45__cpo4sizeE - _ZN34_INTERNAL_e0de5165_4_k_cu_9adba85b4cuda3std3__48in_placeE)
_ZN34_INTERNAL_e0de5165_4_k_cu_9adba85b4cuda3std3__48in_placeE:
	.zero		1
	.type		_ZN34_INTERNAL_e0de5165_4_k_cu_9adba85b4cuda3std6ranges3__45__cpo4sizeE,@object
	.size		_ZN34_INTERNAL_e0de5165_4_k_cu_9adba85b4cuda3std6ranges3__45__cpo4sizeE,(_ZN34_INTERNAL_e0de5165_4_k_cu_9adba85b6thrust24THRUST_300001_SM_1000_NS12placeholders2_9E - _ZN34_INTERNAL_e0de5165_4_k_cu_9adba85b4cuda3std6ranges3__45__cpo4sizeE)
_ZN34_INTERNAL_e0de5165_4_k_cu_9adba85b4cuda3std6ranges3__45__cpo4sizeE:
	.zero		1
	.type		_ZN34_INTERNAL_e0de5165_4_k_cu_9adba85b6thrust24THRUST_300001_SM_1000_NS12placeholders2_9E,@object
	.size		_ZN34_INTERNAL_e0de5165_4_k_cu_9adba85b6thrust24THRUST_300001_SM_1000_NS12placeholders2_9E,(_ZN34_INTERNAL_e0de5165_4_k_cu_9adba85b4cuda3std3__45__cpo7crbeginE - _ZN34_INTERNAL_e0de5165_4_k_cu_9adba85b6thrust24THRUST_300001_SM_1000_NS12placeholders2_9E)
_ZN34_INTERNAL_e0de5165_4_k_cu_9adba85b6thrust24THRUST_300001_SM_1000_NS12placeholders2_9E:
	.zero		1
	.type		_ZN34_INTERNAL_e0de5165_4_k_cu_9adba85b4cuda3std3__45__cpo7crbeginE,@object
	.size		_ZN34_INTERNAL_e0de5165_4_k_cu_9adba85b4cuda3std3__45__cpo7crbeginE,(_ZN34_INTERNAL_e0de5165_4_k_cu_9adba85b4cuda3std6ranges3__45__cpo4nextE - _ZN34_INTERNAL_e0de5165_4_k_cu_9adba85b4cuda3std3__45__cpo7crbeginE)
_ZN34_INTERNAL_e0de5165_4_k_cu_9adba85b4cuda3std3__45__cpo7crbeginE:
	.zero		1
	.type		_ZN34_INTERNAL_e0de5165_4_k_cu_9adba85b4cuda3std6ranges3__45__cpo4nextE,@object
	.size		_ZN34_INTERNAL_e0de5165_4_k_cu_9adba85b4cuda3std6ranges3__45__cpo4nextE,(_ZN34_INTERNAL_e0de5165_4_k_cu_9adba85b4cuda3std6ranges3__45__cpo4swapE - _ZN34_INTERNAL_e0de5165_4_k_cu_9adba85b4cuda3std6ranges3__45__cpo4nextE)
_ZN34_INTERNAL_e0de5165_4_k_cu_9adba85b4cuda3std6ranges3__45__cpo4nextE:
	.zero		1
	.type		_ZN34_INTERNAL_e0de5165_4_k_cu_9adba85b4cuda3std6ranges3__45__cpo4swapE,@object
	.size		_ZN34_INTERNAL_e0de5165_4_k_cu_9adba85b4cuda3std6ranges3__45__cpo4swapE,(_ZN34_INTERNAL_e0de5165_4_k_cu_9adba85b6thrust24THRUST_300001_SM_1000_NS12placeholders2_1E - _ZN34_INTERNAL_e0de5165_4_k_cu_9adba85b4cuda3std6ranges3__45__cpo4swapE)
_ZN34_INTERNAL_e0de5165_4_k_cu_9adba85b4cuda3std6ranges3__45__cpo4swapE:
	.zero		1
	.type		_ZN34_INTERNAL_e0de5165_4_k_cu_9adba85b6thrust24THRUST_300001_SM_1000_NS12placeholders2_1E,@object
	.size		_ZN34_INTERNAL_e0de5165_4_k_cu_9adba85b6thrust24THRUST_300001_SM_1000_NS12placeholders2_1E,(_ZN34_INTERNAL_e0de5165_4_k_cu_9adba85b6thrust24THRUST_300001_SM_1000_NS12placeholders2_3E - _ZN34_INTERNAL_e0de5165_4_k_cu_9adba85b6thrust24THRUST_300001_SM_1000_NS12placeholders2_1E)
_ZN34_INTERNAL_e0de5165_4_k_cu_9adba85b6thrust24THRUST_300001_SM_1000_NS12placeholders2_1E:
	.zero		1
	.type		_ZN34_INTERNAL_e0de5165_4_k_cu_9adba85b6thrust24THRUST_300001_SM_1000_NS12placeholders2_3E,@object
	.size		_ZN34_INTERNAL_e0de5165_4_k_cu_9adba85b6thrust24THRUST_300001_SM_1000_NS12placeholders2_3E,(_ZN34_INTERNAL_e0de5165_4_k_cu_9adba85b4cuda3std3__45__cpo5beginE - _ZN34_INTERNAL_e0de5165_4_k_cu_9adba85b6thrust24THRUST_300001_SM_1000_NS12placeholders2_3E)
_ZN34_INTERNAL_e0de5165_4_k_cu_9adba85b6thrust24THRUST_300001_SM_1000_NS12placeholders2_3E:
	.zero		1
	.type		_ZN34_INTERNAL_e0de5165_4_k_cu_9adba85b4cuda3std3__45__cpo5beginE,@object
	.size		_ZN34_INTERNAL_e0de5165_4_k_cu_9adba85b4cuda3std3__45__cpo5beginE,(_ZN34_INTERNAL_e0de5165_4_k_cu_9adba85b4cuda3std6ranges3__45__cpo5beginE - _ZN34_INTERNAL_e0de5165_4_k_cu_9adba85b4cuda3std3__45__cpo5beginE)
_ZN34_INTERNAL_e0de5165_4_k_cu_9adba85b4cuda3std3__45__cpo5beginE:
	.zero		1
	.type		_ZN34_INTERNAL_e0de5165_4_k_cu_9adba85b4cuda3std6ranges3__45__cpo5beginE,@object
	.size		_ZN34_INTERNAL_e0de5165_4_k_cu_9adba85b4cuda3std6ranges3__45__cpo5beginE,(_ZN34_INTERNAL_e0de5165_4_k_cu_9adba85b4cuda3std3__436_GLOBAL__N__e0de5165_4_k_cu_9adba85b6ignoreE - _ZN34_INTERNAL_e0de5165_4_k_cu_9adba85b4cuda3std6ranges3__45__cpo5beginE)
_ZN34_INTERNAL_e0de5165_4_k_cu_9adba85b4cuda3std6ranges3__45__cpo5beginE:
	.zero		1
	.type		_ZN34_INTERNAL_e0de5165_4_k_cu_9adba85b4cuda3std3__436_GLOBAL__N__e0de5165_4_k_cu_9adba85b6ignoreE,@object
	.size		_ZN34_INTERNAL_e0de5165_4_k_cu_9adba85b4cuda3std3__436_GLOBAL__N__e0de5165_4_k_cu_9adba85b6ignoreE,(_ZN34_INTERNAL_e0de5165_4_k_cu_9adba85b4cuda3std6ranges3__45__cpo4dataE - _ZN34_INTERNAL_e0de5165_4_k_cu_9adba85b4cuda3std3__436_GLOBAL__N__e0de5165_4_k_cu_9adba85b6ignoreE)
_ZN34_INTERNAL_e0de5165_4_k_cu_9adba85b4cuda3std3__436_GLOBAL__N__e0de5165_4_k_cu_9adba85b6ignoreE:
	.zero		1
	.type		_ZN34_INTERNAL_e0de5165_4_k_cu_9adba85b4cuda3std6ranges3__45__cpo4dataE,@object
	.size		_ZN34_INTERNAL_e0de5165_4_k_cu_9adba85b4cuda3std6ranges3__45__cpo4dataE,(_ZN34_INTERNAL_e0de5165_4_k_cu_9adba85b6thrust24THRUST_300001_SM_1000_NS12placeholders2_7E - _ZN34_INTERNAL_e0de5165_4_k_cu_9adba85b4cuda3std6ranges3__45__cpo4dataE)
_ZN34_INTERNAL_e0de5165_4_k_cu_9adba85b4cuda3std6ranges3__45__cpo4dataE:
	.zero		1
	.type		_ZN34_INTERNAL_e0de5165_4_k_cu_9adba85b6thrust24THRUST_300001_SM_1000_NS12placeholders2_7E,@object
	.size		_ZN34_INTERNAL_e0de5165_4_k_cu_9adba85b6thrust24THRUST_300001_SM_1000_NS12placeholders2_7E,(_ZN34_INTERNAL_e0de5165_4_k_cu_9adba85b4cuda3std3__45__cpo6rbeginE - _ZN34_INTERNAL_e0de5165_4_k_cu_9adba85b6thrust24THRUST_300001_SM_1000_NS12placeholders2_7E)
_ZN34_INTERNAL_e0de5165_4_k_cu_9adba85b6thrust24THRUST_300001_SM_1000_NS12placeholders2_7E:
	.zero		1
	.type		_ZN34_INTERNAL_e0de5165_4_k_cu_9adba85b4cuda3std3__45__cpo6rbeginE,@object
	.size		_ZN34_INTERNAL_e0de5165_4_k_cu_9adba85b4cuda3std3__45__cpo6rbeginE,(_ZN34_INTERNAL_e0de5165_4_k_cu_9adba85b4cuda3std6ranges3__45__cpo7advanceE - _ZN34_INTERNAL_e0de5165_4_k_cu_9adba85b4cuda3std3__45__cpo6rbeginE)
_ZN34_INTERNAL_e0de5165_4_k_cu_9adba85b4cuda3std3__45__cpo6rbeginE:
	.zero		1
	.type		_ZN34_INTERNAL_e0de5165_4_k_cu_9adba85b4cuda3std6ranges3__45__cpo7advanceE,@object
	.size		_ZN34_INTERNAL_e0de5165_4_k_cu_9adba85b4cuda3std6ranges3__45__cpo7advanceE,(_ZN34_INTERNAL_e0de5165_4_k_cu_9adba85b4cuda3std3__47nulloptE - _ZN34_INTERNAL_e0de5165_4_k_cu_9adba85b4cuda3std6ranges3__45__cpo7advanceE)
_ZN34_INTERNAL_e0de5165_4_k_cu_9adba85b4cuda3std6ranges3__45__cpo7advanceE:
	.zero		1
	.type		_ZN34_INTERNAL_e0de5165_4_k_cu_9adba85b4cuda3std3__47nulloptE,@object
	.size		_ZN34_INTERNAL_e0de5165_4_k_cu_9adba85b4cuda3std3__47nulloptE,(_ZN34_INTERNAL_e0de5165_4_k_cu_9adba85b4cuda3std6ranges3__45__cpo8distanceE - _ZN34_INTERNAL_e0de5165_4_k_cu_9adba85b4cuda3std3__47nulloptE)
_ZN34_INTERNAL_e0de5165_4_k_cu_9adba85b4cuda3std3__47nulloptE:
	.zero		1
	.type		_ZN34_INTERNAL_e0de5165_4_k_cu_9adba85b4cuda3std6ranges3__45__cpo8distanceE,@object
	.size		_ZN34_INTERNAL_e0de5165_4_k_cu_9adba85b4cuda3std6ranges3__45__cpo8distanceE,(_ZN34_INTERNAL_e0de5165_4_k_cu_9adba85b6thrust24THRUST_300001_SM_1000_NS12placeholders2_6E - _ZN34_INTERNAL_e0de5165_4_k_cu_9adba85b4cuda3std6ranges3__45__cpo8distanceE)
_ZN34_INTERNAL_e0de5165_4_k_cu_9adba85b4cuda3std6ranges3__45__cpo8distanceE:
	.zero		1
	.type		_ZN34_INTERNAL_e0de5165_4_k_cu_9adba85b6thrust24THRUST_300001_SM_1000_NS12placeholders2_6E,@object
	.size		_ZN34_INTERNAL_e0de5165_4_k_cu_9adba85b6thrust24THRUST_300001_SM_1000_NS12placeholders2_6E,(_ZN34_INTERNAL_e0de5165_4_k_cu_9adba85b4cuda3std3__45__cpo4cendE - _ZN34_INTERNAL_e0de5165_4_k_cu_9adba85b6thrust24THRUST_300001_SM_1000_NS12placeholders2_6E)
_ZN34_INTERNAL_e0de5165_4_k_cu_9adba85b6thrust24THRUST_300001_SM_1000_NS12placeholders2_6E:
	.zero		1
	.type		_ZN34_INTERNAL_e0de5165_4_k_cu_9adba85b4cuda3std3__45__cpo4cendE,@object
	.size		_ZN34_INTERNAL_e0de5165_4_k_cu_9adba85b4cuda3std3__45__cpo4cendE,(_ZN34_INTERNAL_e0de5165_4_k_cu_9adba85b4cuda3std6ranges3__45__cpo4cendE - _ZN34_INTERNAL_e0de5165_4_k_cu_9adba85b4cuda3std3__45__cpo4cendE)
_ZN34_INTERNAL_e0de5165_4_k_cu_9adba85b4cuda3std3__45__cpo4cendE:
	.zero		1
	.type		_ZN34_INTERNAL_e0de5165_4_k_cu_9adba85b4cuda3std6ranges3__45__cpo4cendE,@object
	.size		_ZN34_INTERNAL_e0de5165_4_k_cu_9adba85b4cuda3std6ranges3__45__cpo4cendE,(_ZN34_INTERNAL_e0de5165_4_k_cu_9adba85b4cuda3std3__420unreachable_sentinelE - _ZN34_INTERNAL_e0de5165_4_k_cu_9adba85b4cuda3std6ranges3__45__cpo4cendE)
_ZN34_INTERNAL_e0de5165_4_k_cu_9adba85b4cuda3std6ranges3__45__cpo4cendE:
	.zero		1
	.type		_ZN34_INTERNAL_e0de5165_4_k_cu_9adba85b4cuda3std3__420unreachable_sentinelE,@object
	.size		_ZN34_INTERNAL_e0de5165_4_k_cu_9adba85b4cuda3std3__420unreachable_sentinelE,(_ZN34_INTERNAL_e0de5165_4_k_cu_9adba85b4cuda3std6ranges3__45__cpo5ssizeE - _ZN34_INTERNAL_e0de5165_4_k_cu_9adba85b4cuda3std3__420unreachable_sentinelE)
_ZN34_INTERNAL_e0de5165_4_k_cu_9adba85b4cuda3std3__420unreachable_sentinelE:
	.zero		1
	.type		_ZN34_INTERNAL_e0de5165_4_k_cu_9adba85b4cuda3std6ranges3__45__cpo5ssizeE,@object
	.size		_ZN34_INTERNAL_e0de5165_4_k_cu_9adba85b4cuda3std6ranges3__45__cpo5ssizeE,(_ZN34_INTERNAL_e0de5165_4_k_cu_9adba85b6thrust24THRUST_300001_SM_1000_NS12placeholders3_10E - _ZN34_INTERNAL_e0de5165_4_k_cu_9adba85b4cuda3std6ranges3__45__cpo5ssizeE)
_ZN34_INTERNAL_e0de5165_4_k_cu_9adba85b4cuda3std6ranges3__45__cpo5ssizeE:
	.zero		1
	.type		_ZN34_INTERNAL_e0de5165_4_k_cu_9adba85b6thrust24THRUST_300001_SM_1000_NS12placeholders3_10E,@object
	.size		_ZN34_INTERNAL_e0de5165_4_k_cu_9adba85b6thrust24THRUST_300001_SM_1000_NS12placeholders3_10E,(_ZN34_INTERNAL_e0de5165_4_k_cu_9adba85b4cuda3std3__45__cpo5crendE - _ZN34_INTERNAL_e0de5165_4_k_cu_9adba85b6thrust24THRUST_300001_SM_1000_NS12placeholders3_10E)
_ZN34_INTERNAL_e0de5165_4_k_cu_9adba85b6thrust24THRUST_300001_SM_1000_NS12placeholders3_10E:
	.zero		1
	.type		_ZN34_INTERNAL_e0de5165_4_k_cu_9adba85b4cuda3std3__45__cpo5crendE,@object
	.size		_ZN34_INTERNAL_e0de5165_4_k_cu_9adba85b4cuda3std3__45__cpo5crendE,(_ZN34_INTERNAL_e0de5165_4_k_cu_9adba85b4cuda3std6ranges3__45__cpo4prevE - _ZN34_INTERNAL_e0de5165_4_k_cu_9adba85b4cuda3std3__45__cpo5crendE)
_ZN34_INTERNAL_e0de5165_4_k_cu_9adba85b4cuda3std3__45__cpo5crendE:
	.zero		1
	.type		_ZN34_INTERNAL_e0de5165_4_k_cu_9adba85b4cuda3std6ranges3__45__cpo4prevE,@object
	.size		_ZN34_INTERNAL_e0de5165_4_k_cu_9adba85b4cuda3std6ranges3__45__cpo4prevE,(_ZN34_INTERNAL_e0de5165_4_k_cu_9adba85b4cuda3std6ranges3__45__cpo9iter_moveE - _ZN34_INTERNAL_e0de5165_4_k_cu_9adba85b4cuda3std6ranges3__45__cpo4prevE)
_ZN34_INTERNAL_e0de5165_4_k_cu_9adba85b4cuda3std6ranges3__45__cpo4prevE:
	.zero		1
	.type		_ZN34_INTERNAL_e0de5165_4_k_cu_9adba85b4cuda3std6ranges3__45__cpo9iter_moveE,@object
	.size		_ZN34_INTERNAL_e0de5165_4_k_cu_9adba85b4cuda3std6ranges3__45__cpo9iter_moveE,(_ZN34_INTERNAL_e0de5165_4_k_cu_9adba85b6thrust24THRUST_300001_SM_1000_NS12placeholders2_2E - _ZN34_INTERNAL_e0de5165_4_k_cu_9adba85b4cuda3std6ranges3__45__cpo9iter_moveE)
_ZN34_INTERNAL_e0de5165_4_k_cu_9adba85b4cuda3std6ranges3__45__cpo9iter_moveE:
	.zero		1
	.type		_ZN34_INTERNAL_e0de5165_4_k_cu_9adba85b6thrust24THRUST_300001_SM_1000_NS12placeholders2_2E,@object
	.size		_ZN34_INTERNAL_e0de5165_4_k_cu_9adba85b6thrust24THRUST_300001_SM_1000_NS12placeholders2_2E,(_ZN34_INTERNAL_e0de5165_4_k_cu_9adba85b6thrust24THRUST_300001_SM_1000_NS12placeholders2_4E - _ZN34_INTERNAL_e0de5165_4_k_cu_9adba85b6thrust24THRUST_300001_SM_1000_NS12placeholders2_2E)
_ZN34_INTERNAL_e0de5165_4_k_cu_9adba85b6thrust24THRUST_300001_SM_1000_NS12placeholders2_2E:
	.zero		1
	.type		_ZN34_INTERNAL_e0de5165_4_k_cu_9adba85b6thrust24THRUST_300001_SM_1000_NS12placeholders2_4E,@object
	.size		_ZN34_INTERNAL_e0de5165_4_k_cu_9adba85b6thrust24THRUST_300001_SM_1000_NS12placeholders2_4E,(_ZN34_INTERNAL_e0de5165_4_k_cu_9adba85b4cuda3std3__45__cpo3endE - _ZN34_INTERNAL_e0de5165_4_k_cu_9adba85b6thrust24THRUST_300001_SM_1000_NS12placeholders2_4E)
_ZN34_INTERNAL_e0de5165_4_k_cu_9adba85b6thrust24THRUST_300001_SM_1000_NS12placeholders2_4E:
	.zero		1
	.type		_ZN34_INTERNAL_e0de5165_4_k_cu_9adba85b4cuda3std3__45__cpo3endE,@object
	.size		_ZN34_INTERNAL_e0de5165_4_k_cu_9adba85b4cuda3std3__45__cpo3endE,(_ZN34_INTERNAL_e0de5165_4_k_cu_9adba85b4cuda3std6ranges3__45__cpo3endE - _ZN34_INTERNAL_e0de5165_4_k_cu_9adba85b4cuda3std3__45__cpo3endE)
_ZN34_INTERNAL_e0de5165_4_k_cu_9adba85b4cuda3std3__45__cpo3endE:
	.zero		1
	.type		_ZN34_INTERNAL_e0de5165_4_k_cu_9adba85b4cuda3std6ranges3__45__cpo3endE,@object
	.size		_ZN34_INTERNAL_e0de5165_4_k_cu_9adba85b4cuda3std6ranges3__45__cpo3endE,(_ZN34_INTERNAL_e0de5165_4_k_cu_9adba85b4cuda3std3__419piecewise_constructE - _ZN34_INTERNAL_e0de5165_4_k_cu_9adba85b4cuda3std6ranges3__45__cpo3endE)
_ZN34_INTERNAL_e0de5165_4_k_cu_9adba85b4cuda3std6ranges3__45__cpo3endE:
	.zero		1
	.type		_ZN34_INTERNAL_e0de5165_4_k_cu_9adba85b4cuda3std3__419piecewise_constructE,@object
	.size		_ZN34_INTERNAL_e0de5165_4_k_cu_9adba85b4cuda3std3__419piecewise_constructE,(_ZN34_INTERNAL_e0de5165_4_k_cu_9adba85b4cuda3std6ranges3__45__cpo5cdataE - _ZN34_INTERNAL_e0de5165_4_k_cu_9adba85b4cuda3std3__419piecewise_constructE)
_ZN34_INTERNAL_e0de5165_4_k_cu_9adba85b4cuda3std3__419piecewise_constructE:
	.zero		1
	.type		_ZN34_INTERNAL_e0de5165_4_k_cu_9adba85b4cuda3std6ranges3__45__cpo5cdataE,@object
	.size		_ZN34_INTERNAL_e0de5165_4_k_cu_9adba85b4cuda3std6ranges3__45__cpo5cdataE,(_ZN34_INTERNAL_e0de5165_4_k_cu_9adba85b6thrust24THRUST_300001_SM_1000_NS12placeholders2_8E - _ZN34_INTERNAL_e0de5165_4_k_cu_9adba85b4cuda3std6ranges3__45__cpo5cdataE)
_ZN34_INTERNAL_e0de5165_4_k_cu_9adba85b4cuda3std6ranges3__45__cpo5cdataE:
	.zero		1
	.type		_ZN34_INTERNAL_e0de5165_4_k_cu_9adba85b6thrust24THRUST_300001_SM_1000_NS12placeholders2_8E,@object
	.size		_ZN34_INTERNAL_e0de5165_4_k_cu_9adba85b6thrust24THRUST_300001_SM_1000_NS12placeholders2_8E,(_ZN34_INTERNAL_e0de5165_4_k_cu_9adba85b4cuda3std3__45__cpo4rendE - _ZN34_INTERNAL_e0de5165_4_k_cu_9adba85b6thrust24THRUST_300001_SM_1000_NS12placeholders2_8E)
_ZN34_INTERNAL_e0de5165_4_k_cu_9adba85b6thrust24THRUST_300001_SM_1000_NS12placeholders2_8E:
	.zero		1
	.type		_ZN34_INTERNAL_e0de5165_4_k_cu_9adba85b4cuda3std3__45__cpo4rendE,@object
	.size		_ZN34_INTERNAL_e0de5165_4_k_cu_9adba85b4cuda3std3__45__cpo4rendE,(_ZN34_INTERNAL_e0de5165_4_k_cu_9adba85b4cuda3std6ranges3__45__cpo9iter_swapE - _ZN34_INTERNAL_e0de5165_4_k_cu_9adba85b4cuda3std3__45__cpo4rendE)
_ZN34_INTERNAL_e0de5165_4_k_cu_9adba85b4cuda3std3__45__cpo4rendE:
	.zero		1
	.type		_ZN34_INTERNAL_e0de5165_4_k_cu_9adba85b4cuda3std6ranges3__45__cpo9iter_swapE,@object
	.size		_ZN34_INTERNAL_e0de5165_4_k_cu_9adba85b4cuda3std6ranges3__45__cpo9iter_swapE,(_ZN34_INTERNAL_e0de5165_4_k_cu_9adba85b4cuda3std3__48unexpectE - _ZN34_INTERNAL_e0de5165_4_k_cu_9adba85b4cuda3std6ranges3__45__cpo9iter_swapE)
_ZN34_INTERNAL_e0de5165_4_k_cu_9adba85b4cuda3std6ranges3__45__cpo9iter_swapE:
	.zero		1
	.type		_ZN34_INTERNAL_e0de5165_4_k_cu_9adba85b4cuda3std3__48unexpectE,@object
	.size		_ZN34_INTERNAL_e0de5165_4_k_cu_9adba85b4cuda3std3__48unexpectE,(_ZN34_INTERNAL_e0de5165_4_k_cu_9adba85b6thrust24THRUST_300001_SM_1000_NS6system6detail10sequential3seqE - _ZN34_INTERNAL_e0de5165_4_k_cu_9adba85b4cuda3std3__48unexpectE)
_ZN34_INTERNAL_e0de5165_4_k_cu_9adba85b4cuda3std3__48unexpectE:
	.zero		1
	.type		_ZN34_INTERNAL_e0de5165_4_k_cu_9adba85b6thrust24THRUST_300001_SM_1000_NS6system6detail10sequential3seqE,@object
	.size		_ZN34_INTERNAL_e0de5165_4_k_cu_9adba85b6thrust24THRUST_300001_SM_1000_NS6system6detail10sequential3seqE,(.L_29 - _ZN34_INTERNAL_e0de5165_4_k_cu_9adba85b6thrust24THRUST_300001_SM_1000_NS6system6detail10sequential3seqE)
_ZN34_INTERNAL_e0de5165_4_k_cu_9adba85b6thrust24THRUST_300001_SM_1000_NS6system6detail10sequential3seqE:
	.zero		1
.L_29:


//--------------------- .nv.shared._ZN3cub18CUB_300001_SM_10006detail6reduce18DeviceReduceKernelINS2_10policy_hubIij9CustomMinE10Policy1000EPijS5_iN4cuda3std3__410__identityEEEvT0_PT3_T1_NS0_13GridEvenShareISG_EET2_T4_ --------------------------
	.section	.nv.shared._ZN3cub18CUB_300001_SM_10006detail6reduce18DeviceReduceKernelINS2_10policy_hubIij9CustomMinE10Policy1000EPijS5_iN4cuda3std3__410__identityEEEvT0_PT3_T1_NS0_13GridEvenShareISG_EET2_T4_,"aw",@nobits
	.sectionflags	@""
	.align	4
.nv.shared._ZN3cub18CUB_300001_SM_10006detail6reduce18DeviceReduceKernelINS2_10policy_hubIij9CustomMinE10Policy1000EPijS5_iN4cuda3std3__410__identityEEEvT0_PT3_T1_NS0_13GridEvenShareISG_EET2_T4_:
	.zero		1068


//--------------------- .nv.shared._ZN3cub18CUB_300001_SM_10006detail6reduce28DeviceReduceSingleTileKernelINS2_10policy_hubIij9CustomMinE10Policy1000EPiS8_jS5_iiN4cuda3std3__410__identityEEEvT0_T1_T2_T3_T4_T6_ --------------------------
	.section	.nv.shared._ZN3cub18CUB_300001_SM_10006detail6reduce28DeviceReduceSingleTileKernelINS2_10policy_hubIij9CustomMinE10Policy1000EPiS8_jS5_iiN4cuda3std3__410__identityEEEvT0_T1_T2_T3_T4_T6_,"aw",@nobits
	.sectionflags	@""
	.align	4
.nv.shared._ZN3cub18CUB_300001_SM_10006detail6reduce28DeviceReduceSingleTileKernelINS2_10policy_hubIij9CustomMinE10Policy1000EPiS8_jS5_iiN4cuda3std3__410__identityEEEvT0_T1_T2_T3_T4_T6_:
	.zero		1068


//--------------------- .nv.constant0._ZN3cub18CUB_300001_SM_10006detail6reduce28DeviceReduceSingleTileKernelINS2_10policy_hubIij9CustomMinE10Policy1000EPiS8_iS5_iiN4cuda3std3__410__identityEEEvT0_T1_T2_T3_T4_T6_ --------------------------
	.section	.nv.constant0._ZN3cub18CUB_300001_SM_10006detail6reduce28DeviceReduceSingleTileKernelINS2_10policy_hubIij9CustomMinE10Policy1000EPiS8_iS5_iiN4cuda3std3__410__identityEEEvT0_T1_T2_T3_T4_T6_,"a",@progbits
	.sectionflags	@""
	.align	4
.nv.constant0._ZN3cub18CUB_300001_SM_10006detail6reduce28DeviceReduceSingleTileKernelINS2_10policy_hubIij9CustomMinE10Policy1000EPiS8_iS5_iiN4cuda3std3__410__identityEEEvT0_T1_T2_T3_T4_T6_:
	.zero		925


//--------------------- .nv.constant0._ZN3cub18CUB_300001_SM_10006detail6reduce18DeviceReduceKernelINS2_10policy_hubIij9CustomMinE10Policy1000EPijS5_iN4cuda3std3__410__identityEEEvT0_PT3_T1_NS0_13GridEvenShareISG_EET2_T4_ --------------------------
	.section	.nv.constant0._ZN3cub18CUB_300001_SM_10006detail6reduce18DeviceReduceKernelINS2_10policy_hubIij9CustomMinE10Policy1000EPijS5_iN4cuda3std3__410__identityEEEvT0_PT3_T1_NS0_13GridEvenShareISG_EET2_T4_,"a",@progbits
	.sectionflags	@""
	.align	4
.nv.constant0._ZN3cub18CUB_300001_SM_10006detail6reduce18DeviceReduceKernelINS2_10policy_hubIij9CustomMinE10Policy1000EPijS5_iN4cuda3std3__410__identityEEEvT0_PT3_T1_NS0_13GridEvenShareISG_EET2_T4_:
	.zero		958


//--------------------- .nv.constant0._ZN3cub18CUB_300001_SM_10006detail6reduce28DeviceReduceSingleTileKernelINS2_10policy_hubIij9CustomMinE10Policy1000EPiS8_jS5_iiN4cuda3std3__410__identityEEEvT0_T1_T2_T3_T4_T6_ --------------------------
	.section	.nv.constant0._ZN3cub18CUB_300001_SM_10006detail6reduce28DeviceReduceSingleTileKernelINS2_10policy_hubIij9CustomMinE10Policy1000EPiS8_jS5_iiN4cuda3std3__410__identityEEEvT0_T1_T2_T3_T4_T6_,"a",@progbits
	.sectionflags	@""
	.align	4
.nv.constant0._ZN3cub18CUB_300001_SM_10006detail6reduce28DeviceReduceSingleTileKernelINS2_10policy_hubIij9CustomMinE10Policy1000EPiS8_jS5_iiN4cuda3std3__410__identityEEEvT0_T1_T2_T3_T4_T6_:
	.zero		925


//--------------------- .nv.constant0._ZN3cub18CUB_300001_SM_10006detail11EmptyKernelIvEEvv --------------------------
	.section	.nv.constant0._ZN3cub18CUB_300001_SM_10006detail11EmptyKernelIvEEvv,"a",@progbits
	.sectionflags	@""
	.align	4
.nv.constant0._ZN3cub18CUB_300001_SM_10006detail11EmptyKernelIvEEvv:
	.zero		896


//--------------------- SYMBOLS --------------------------

	.type		.nv.reservedSmem.offset0,@object
	.size		.nv.reservedSmem.offset0,0x4
	.type		.nv.reservedSmem.cap,@object
	.size		.nv.reservedSmem.cap,0x4
